//
// Generated by NVIDIA NVVM Compiler
//
// Compiler Build ID: CL-36424714
// Cuda compilation tools, release 13.0, V13.0.88
// Based on NVVM 20.0.0
//

.version 9.0
.target sm_100
.address_size 64

	// .globl	_Z11naiveKernelPfPKfjj

.visible .entry _Z11naiveKernelPfPKfjj(
	.param .u64 .ptr .align 1 _Z11naiveKernelPfPKfjj_param_0,
	.param .u64 .ptr .align 1 _Z11naiveKernelPfPKfjj_param_1,
	.param .u32 _Z11naiveKernelPfPKfjj_param_2,
	.param .u32 _Z11naiveKernelPfPKfjj_param_3
)
{
	.reg .pred 	%p<14>;
	.reg .b32 	%r<72>;
	.reg .b32 	%f<88>;
	.reg .b64 	%rd<65>;

	ld.param.u64 	%rd4, [_Z11naiveKernelPfPKfjj_param_0];
	ld.param.u64 	%rd3, [_Z11naiveKernelPfPKfjj_param_1];
	ld.param.u32 	%r25, [_Z11naiveKernelPfPKfjj_param_2];
	ld.param.u32 	%r26, [_Z11naiveKernelPfPKfjj_param_3];
	cvta.to.global.u64 	%rd1, %rd4;
	mov.u32 	%r28, %ctaid.x;
	mov.u32 	%r29, %ntid.x;
	mov.u32 	%r30, %tid.x;
	mad.lo.s32 	%r1, %r28, %r29, %r30;
	mov.u32 	%r31, %ctaid.y;
	mov.u32 	%r32, %ntid.y;
	mov.u32 	%r33, %tid.y;
	mad.lo.s32 	%r34, %r31, %r32, %r33;
	setp.gt.u32 	%p1, %r1, %r25;
	setp.gt.u32 	%p2, %r34, %r26;
	or.pred  	%p3, %p1, %p2;
	setp.eq.s32 	%p4, %r25, 0;
	or.pred  	%p5, %p3, %p4;
	@%p5 bra 	$L__BB0_13;
	cvta.to.global.u64 	%rd5, %rd3;
	mad.lo.s32 	%r36, %r25, %r34, %r1;
	mul.wide.u32 	%rd6, %r36, 4;
	add.s64 	%rd2, %rd5, %rd6;
	mul.lo.s32 	%r3, %r25, %r1;
	add.s32 	%r37, %r25, -1;
	and.b32  	%r4, %r25, 15;
	setp.lt.u32 	%p6, %r37, 15;
	mov.b32 	%r68, 0;
	@%p6 bra 	$L__BB0_4;
	and.b32  	%r68, %r25, -16;
	neg.s32 	%r66, %r68;
	add.s32 	%r65, %r3, 7;
$L__BB0_3:
	.pragma "nounroll";
	ld.global.f32 	%f1, [%rd2];
	add.s32 	%r38, %r65, -7;
	mul.wide.u32 	%rd7, %r38, 4;
	add.s64 	%rd8, %rd1, %rd7;
	ld.global.f32 	%f2, [%rd8];
	add.f32 	%f3, %f1, %f2;
	st.global.f32 	[%rd8], %f3;
	ld.global.f32 	%f4, [%rd2];
	add.s32 	%r39, %r65, -6;
	mul.wide.u32 	%rd9, %r39, 4;
	add.s64 	%rd10, %rd1, %rd9;
	ld.global.f32 	%f5, [%rd10];
	add.f32 	%f6, %f4, %f5;
	st.global.f32 	[%rd10], %f6;
	ld.global.f32 	%f7, [%rd2];
	add.s32 	%r40, %r65, -5;
	mul.wide.u32 	%rd11, %r40, 4;
	add.s64 	%rd12, %rd1, %rd11;
	ld.global.f32 	%f8, [%rd12];
	add.f32 	%f9, %f7, %f8;
	st.global.f32 	[%rd12], %f9;
	ld.global.f32 	%f10, [%rd2];
	add.s32 	%r41, %r65, -4;
	mul.wide.u32 	%rd13, %r41, 4;
	add.s64 	%rd14, %rd1, %rd13;
	ld.global.f32 	%f11, [%rd14];
	add.f32 	%f12, %f10, %f11;
	st.global.f32 	[%rd14], %f12;
	ld.global.f32 	%f13, [%rd2];
	add.s32 	%r42, %r65, -3;
	mul.wide.u32 	%rd15, %r42, 4;
	add.s64 	%rd16, %rd1, %rd15;
	ld.global.f32 	%f14, [%rd16];
	add.f32 	%f15, %f13, %f14;
	st.global.f32 	[%rd16], %f15;
	ld.global.f32 	%f16, [%rd2];
	add.s32 	%r43, %r65, -2;
	mul.wide.u32 	%rd17, %r43, 4;
	add.s64 	%rd18, %rd1, %rd17;
	ld.global.f32 	%f17, [%rd18];
	add.f32 	%f18, %f16, %f17;
	st.global.f32 	[%rd18], %f18;
	ld.global.f32 	%f19, [%rd2];
	add.s32 	%r44, %r65, -1;
	mul.wide.u32 	%rd19, %r44, 4;
	add.s64 	%rd20, %rd1, %rd19;
	ld.global.f32 	%f20, [%rd20];
	add.f32 	%f21, %f19, %f20;
	st.global.f32 	[%rd20], %f21;
	ld.global.f32 	%f22, [%rd2];
	add.s32 	%r45, %r65, 8;
	mul.wide.u32 	%rd21, %r65, 4;
	add.s64 	%rd22, %rd1, %rd21;
	ld.global.f32 	%f23, [%rd22];
	add.f32 	%f24, %f22, %f23;
	st.global.f32 	[%rd22], %f24;
	ld.global.f32 	%f25, [%rd2];
	add.s32 	%r46, %r65, 1;
	mul.wide.u32 	%rd23, %r46, 4;
	add.s64 	%rd24, %rd1, %rd23;
	ld.global.f32 	%f26, [%rd24];
	add.f32 	%f27, %f25, %f26;
	st.global.f32 	[%rd24], %f27;
	ld.global.f32 	%f28, [%rd2];
	add.s32 	%r47, %r65, 2;
	mul.wide.u32 	%rd25, %r47, 4;
	add.s64 	%rd26, %rd1, %rd25;
	ld.global.f32 	%f29, [%rd26];
	add.f32 	%f30, %f28, %f29;
	st.global.f32 	[%rd26], %f30;
	ld.global.f32 	%f31, [%rd2];
	add.s32 	%r48, %r65, 3;
	mul.wide.u32 	%rd27, %r48, 4;
	add.s64 	%rd28, %rd1, %rd27;
	ld.global.f32 	%f32, [%rd28];
	add.f32 	%f33, %f31, %f32;
	st.global.f32 	[%rd28], %f33;
	ld.global.f32 	%f34, [%rd2];
	add.s32 	%r49, %r65, 4;
	mul.wide.u32 	%rd29, %r49, 4;
	add.s64 	%rd30, %rd1, %rd29;
	ld.global.f32 	%f35, [%rd30];
	add.f32 	%f36, %f34, %f35;
	st.global.f32 	[%rd30], %f36;
	ld.global.f32 	%f37, [%rd2];
	add.s32 	%r50, %r65, 5;
	mul.wide.u32 	%rd31, %r50, 4;
	add.s64 	%rd32, %rd1, %rd31;
	ld.global.f32 	%f38, [%rd32];
	add.f32 	%f39, %f37, %f38;
	st.global.f32 	[%rd32], %f39;
	ld.global.f32 	%f40, [%rd2];
	add.s32 	%r51, %r65, 6;
	mul.wide.u32 	%rd33, %r51, 4;
	add.s64 	%rd34, %rd1, %rd33;
	ld.global.f32 	%f41, [%rd34];
	add.f32 	%f42, %f40, %f41;
	st.global.f32 	[%rd34], %f42;
	ld.global.f32 	%f43, [%rd2];
	add.s32 	%r52, %r65, 7;
	mul.wide.u32 	%rd35, %r52, 4;
	add.s64 	%rd36, %rd1, %rd35;
	ld.global.f32 	%f44, [%rd36];
	add.f32 	%f45, %f43, %f44;
	st.global.f32 	[%rd36], %f45;
	ld.global.f32 	%f46, [%rd2];
	mul.wide.u32 	%rd37, %r45, 4;
	add.s64 	%rd38, %rd1, %rd37;
	ld.global.f32 	%f47, [%rd38];
	add.f32 	%f48, %f46, %f47;
	st.global.f32 	[%rd38], %f48;
	add.s32 	%r66, %r66, 16;
	add.s32 	%r65, %r65, 16;
	setp.ne.s32 	%p7, %r66, 0;
	@%p7 bra 	$L__BB0_3;
$L__BB0_4:
	setp.eq.s32 	%p8, %r4, 0;
	@%p8 bra 	$L__BB0_13;
	and.b32  	%r13, %r25, 7;
	setp.lt.u32 	%p9, %r4, 8;
	@%p9 bra 	$L__BB0_7;
	ld.global.f32 	%f49, [%rd2];
	add.s32 	%r53, %r68, %r3;
	mul.wide.u32 	%rd39, %r53, 4;
	add.s64 	%rd40, %rd1, %rd39;
	ld.global.f32 	%f50, [%rd40];
	add.f32 	%f51, %f49, %f50;
	st.global.f32 	[%rd40], %f51;
	ld.global.f32 	%f52, [%rd2];
	add.s32 	%r54, %r53, 1;
	mul.wide.u32 	%rd41, %r54, 4;
	add.s64 	%rd42, %rd1, %rd41;
	ld.global.f32 	%f53, [%rd42];
	add.f32 	%f54, %f52, %f53;
	st.global.f32 	[%rd42], %f54;
	ld.global.f32 	%f55, [%rd2];
	add.s32 	%r55, %r53, 2;
	mul.wide.u32 	%rd43, %r55, 4;
	add.s64 	%rd44, %rd1, %rd43;
	ld.global.f32 	%f56, [%rd44];
	add.f32 	%f57, %f55, %f56;
	st.global.f32 	[%rd44], %f57;
	ld.global.f32 	%f58, [%rd2];
	add.s32 	%r56, %r53, 3;
	mul.wide.u32 	%rd45, %r56, 4;
	add.s64 	%rd46, %rd1, %rd45;
	ld.global.f32 	%f59, [%rd46];
	add.f32 	%f60, %f58, %f59;
	st.global.f32 	[%rd46], %f60;
	ld.global.f32 	%f61, [%rd2];
	add.s32 	%r57, %r53, 4;
	mul.wide.u32 	%rd47, %r57, 4;
	add.s64 	%rd48, %rd1, %rd47;
	ld.global.f32 	%f62, [%rd48];
	add.f32 	%f63, %f61, %f62;
	st.global.f32 	[%rd48], %f63;
	ld.global.f32 	%f64, [%rd2];
	add.s32 	%r58, %r53, 5;
	mul.wide.u32 	%rd49, %r58, 4;
	add.s64 	%rd50, %rd1, %rd49;
	ld.global.f32 	%f65, [%rd50];
	add.f32 	%f66, %f64, %f65;
	st.global.f32 	[%rd50], %f66;
	ld.global.f32 	%f67, [%rd2];
	add.s32 	%r59, %r53, 6;
	mul.wide.u32 	%rd51, %r59, 4;
	add.s64 	%rd52, %rd1, %rd51;
	ld.global.f32 	%f68, [%rd52];
	add.f32 	%f69, %f67, %f68;
	st.global.f32 	[%rd52], %f69;
	ld.global.f32 	%f70, [%rd2];
	add.s32 	%r60, %r53, 7;
	mul.wide.u32 	%rd53, %r60, 4;
	add.s64 	%rd54, %rd1, %rd53;
	ld.global.f32 	%f71, [%rd54];
	add.f32 	%f72, %f70, %f71;
	st.global.f32 	[%rd54], %f72;
	add.s32 	%r68, %r68, 8;
$L__BB0_7:
	setp.eq.s32 	%p10, %r13, 0;
	@%p10 bra 	$L__BB0_13;
	and.b32  	%r16, %r25, 3;
	setp.lt.u32 	%p11, %r13, 4;
	@%p11 bra 	$L__BB0_10;
	ld.global.f32 	%f73, [%rd2];
	add.s32 	%r61, %r68, %r3;
	mul.wide.u32 	%rd55, %r61, 4;
	add.s64 	%rd56, %rd1, %rd55;
	ld.global.f32 	%f74, [%rd56];
	add.f32 	%f75, %f73, %f74;
	st.global.f32 	[%rd56], %f75;
	ld.global.f32 	%f76, [%rd2];
	add.s32 	%r62, %r61, 1;
	mul.wide.u32 	%rd57, %r62, 4;
	add.s64 	%rd58, %rd1, %rd57;
	ld.global.f32 	%f77, [%rd58];
	add.f32 	%f78, %f76, %f77;
	st.global.f32 	[%rd58], %f78;
	ld.global.f32 	%f79, [%rd2];
	add.s32 	%r63, %r61, 2;
	mul.wide.u32 	%rd59, %r63, 4;
	add.s64 	%rd60, %rd1, %rd59;
	ld.global.f32 	%f80, [%rd60];
	add.f32 	%f81, %f79, %f80;
	st.global.f32 	[%rd60], %f81;
	ld.global.f32 	%f82, [%rd2];
	add.s32 	%r64, %r61, 3;
	mul.wide.u32 	%rd61, %r64, 4;
	add.s64 	%rd62, %rd1, %rd61;
	ld.global.f32 	%f83, [%rd62];
	add.f32 	%f84, %f82, %f83;
	st.global.f32 	[%rd62], %f84;
	add.s32 	%r68, %r68, 4;
$L__BB0_10:
	setp.eq.s32 	%p12, %r16, 0;
	@%p12 bra 	$L__BB0_13;
	add.s32 	%r71, %r68, %r3;
	neg.s32 	%r70, %r16;
$L__BB0_12:
	.pragma "nounroll";
	ld.global.f32 	%f85, [%rd2];
	mul.wide.u32 	%rd63, %r71, 4;
	add.s64 	%rd64, %rd1, %rd63;
	ld.global.f32 	%f86, [%rd64];
	add.f32 	%f87, %f85, %f86;
	st.global.f32 	[%rd64], %f87;
	add.s32 	%r71, %r71, 1;
	add.s32 	%r70, %r70, 1;
	setp.ne.s32 	%p13, %r70, 0;
	@%p13 bra 	$L__BB0_12;
$L__BB0_13:
	ret;

}
	// .globl	_Z13atomicsKernelPfPKfjj
.visible .entry _Z13atomicsKernelPfPKfjj(
	.param .u64 .ptr .align 1 _Z13atomicsKernelPfPKfjj_param_0,
	.param .u64 .ptr .align 1 _Z13atomicsKernelPfPKfjj_param_1,
	.param .u32 _Z13atomicsKernelPfPKfjj_param_2,
	.param .u32 _Z13atomicsKernelPfPKfjj_param_3
)
{
	.reg .pred 	%p<14>;
	.reg .b32 	%r<72>;
	.reg .b32 	%f<59>;
	.reg .b64 	%rd<65>;

	ld.param.u64 	%rd4, [_Z13atomicsKernelPfPKfjj_param_0];
	ld.param.u64 	%rd3, [_Z13atomicsKernelPfPKfjj_param_1];
	ld.param.u32 	%r25, [_Z13atomicsKernelPfPKfjj_param_2];
	ld.param.u32 	%r26, [_Z13atomicsKernelPfPKfjj_param_3];
	cvta.to.global.u64 	%rd1, %rd4;
	mov.u32 	%r28, %ctaid.x;
	mov.u32 	%r29, %ntid.x;
	mov.u32 	%r30, %tid.x;
	mad.lo.s32 	%r1, %r28, %r29, %r30;
	mov.u32 	%r31, %ctaid.y;
	mov.u32 	%r32, %ntid.y;
	mov.u32 	%r33, %tid.y;
	mad.lo.s32 	%r34, %r31, %r32, %r33;
	setp.gt.u32 	%p1, %r1, %r25;
	setp.gt.u32 	%p2, %r34, %r26;
	or.pred  	%p3, %p1, %p2;
	setp.eq.s32 	%p4, %r25, 0;
	or.pred  	%p5, %p3, %p4;
	@%p5 bra 	$L__BB1_13;
	cvta.to.global.u64 	%rd5, %rd3;
	mul.lo.s32 	%r3, %r25, %r1;
	mad.lo.s32 	%r36, %r25, %r34, %r1;
	mul.wide.u32 	%rd6, %r36, 4;
	add.s64 	%rd2, %rd5, %rd6;
	add.s32 	%r37, %r25, -1;
	and.b32  	%r4, %r25, 15;
	setp.lt.u32 	%p6, %r37, 15;
	mov.b32 	%r68, 0;
	@%p6 bra 	$L__BB1_4;
	and.b32  	%r68, %r25, -16;
	neg.s32 	%r66, %r68;
	add.s32 	%r65, %r3, 7;
$L__BB1_3:
	.pragma "nounroll";
	add.s32 	%r38, %r65, -7;
	mul.wide.u32 	%rd7, %r38, 4;
	add.s64 	%rd8, %rd1, %rd7;
	ld.global.f32 	%f1, [%rd2];
	atom.global.add.f32 	%f2, [%rd8], %f1;
	add.s32 	%r39, %r65, -6;
	mul.wide.u32 	%rd9, %r39, 4;
	add.s64 	%rd10, %rd1, %rd9;
	ld.global.f32 	%f3, [%rd2];
	atom.global.add.f32 	%f4, [%rd10], %f3;
	add.s32 	%r40, %r65, -5;
	mul.wide.u32 	%rd11, %r40, 4;
	add.s64 	%rd12, %rd1, %rd11;
	ld.global.f32 	%f5, [%rd2];
	atom.global.add.f32 	%f6, [%rd12], %f5;
	add.s32 	%r41, %r65, -4;
	mul.wide.u32 	%rd13, %r41, 4;
	add.s64 	%rd14, %rd1, %rd13;
	ld.global.f32 	%f7, [%rd2];
	atom.global.add.f32 	%f8, [%rd14], %f7;
	add.s32 	%r42, %r65, -3;
	mul.wide.u32 	%rd15, %r42, 4;
	add.s64 	%rd16, %rd1, %rd15;
	ld.global.f32 	%f9, [%rd2];
	atom.global.add.f32 	%f10, [%rd16], %f9;
	add.s32 	%r43, %r65, -2;
	mul.wide.u32 	%rd17, %r43, 4;
	add.s64 	%rd18, %rd1, %rd17;
	ld.global.f32 	%f11, [%rd2];
	atom.global.add.f32 	%f12, [%rd18], %f11;
	add.s32 	%r44, %r65, -1;
	mul.wide.u32 	%rd19, %r44, 4;
	add.s64 	%rd20, %rd1, %rd19;
	ld.global.f32 	%f13, [%rd2];
	atom.global.add.f32 	%f14, [%rd20], %f13;
	add.s32 	%r45, %r65, 8;
	mul.wide.u32 	%rd21, %r65, 4;
	add.s64 	%rd22, %rd1, %rd21;
	ld.global.f32 	%f15, [%rd2];
	atom.global.add.f32 	%f16, [%rd22], %f15;
	add.s32 	%r46, %r65, 1;
	mul.wide.u32 	%rd23, %r46, 4;
	add.s64 	%rd24, %rd1, %rd23;
	ld.global.f32 	%f17, [%rd2];
	atom.global.add.f32 	%f18, [%rd24], %f17;
	add.s32 	%r47, %r65, 2;
	mul.wide.u32 	%rd25, %r47, 4;
	add.s64 	%rd26, %rd1, %rd25;
	ld.global.f32 	%f19, [%rd2];
	atom.global.add.f32 	%f20, [%rd26], %f19;
	add.s32 	%r48, %r65, 3;
	mul.wide.u32 	%rd27, %r48, 4;
	add.s64 	%rd28, %rd1, %rd27;
	ld.global.f32 	%f21, [%rd2];
	atom.global.add.f32 	%f22, [%rd28], %f21;
	add.s32 	%r49, %r65, 4;
	mul.wide.u32 	%rd29, %r49, 4;
	add.s64 	%rd30, %rd1, %rd29;
	ld.global.f32 	%f23, [%rd2];
	atom.global.add.f32 	%f24, [%rd30], %f23;
	add.s32 	%r50, %r65, 5;
	mul.wide.u32 	%rd31, %r50, 4;
	add.s64 	%rd32, %rd1, %rd31;
	ld.global.f32 	%f25, [%rd2];
	atom.global.add.f32 	%f26, [%rd32], %f25;
	add.s32 	%r51, %r65, 6;
	mul.wide.u32 	%rd33, %r51, 4;
	add.s64 	%rd34, %rd1, %rd33;
	ld.global.f32 	%f27, [%rd2];
	atom.global.add.f32 	%f28, [%rd34], %f27;
	add.s32 	%r52, %r65, 7;
	mul.wide.u32 	%rd35, %r52, 4;
	add.s64 	%rd36, %rd1, %rd35;
	ld.global.f32 	%f29, [%rd2];
	atom.global.add.f32 	%f30, [%rd36], %f29;
	mul.wide.u32 	%rd37, %r45, 4;
	add.s64 	%rd38, %rd1, %rd37;
	ld.global.f32 	%f31, [%rd2];
	atom.global.add.f32 	%f32, [%rd38], %f31;
	add.s32 	%r66, %r66, 16;
	add.s32 	%r65, %r65, 16;
	setp.ne.s32 	%p7, %r66, 0;
	@%p7 bra 	$L__BB1_3;
$L__BB1_4:
	setp.eq.s32 	%p8, %r4, 0;
	@%p8 bra 	$L__BB1_13;
	and.b32  	%r13, %r25, 7;
	setp.lt.u32 	%p9, %r4, 8;
	@%p9 bra 	$L__BB1_7;
	add.s32 	%r53, %r68, %r3;
	mul.wide.u32 	%rd39, %r53, 4;
	add.s64 	%rd40, %rd1, %rd39;
	ld.global.f32 	%f33, [%rd2];
	atom.global.add.f32 	%f34, [%rd40], %f33;
	add.s32 	%r54, %r53, 1;
	mul.wide.u32 	%rd41, %r54, 4;
	add.s64 	%rd42, %rd1, %rd41;
	ld.global.f32 	%f35, [%rd2];
	atom.global.add.f32 	%f36, [%rd42], %f35;
	add.s32 	%r55, %r53, 2;
	mul.wide.u32 	%rd43, %r55, 4;
	add.s64 	%rd44, %rd1, %rd43;
	ld.global.f32 	%f37, [%rd2];
	atom.global.add.f32 	%f38, [%rd44], %f37;
	add.s32 	%r56, %r53, 3;
	mul.wide.u32 	%rd45, %r56, 4;
	add.s64 	%rd46, %rd1, %rd45;
	ld.global.f32 	%f39, [%rd2];
	atom.global.add.f32 	%f40, [%rd46], %f39;
	add.s32 	%r57, %r53, 4;
	mul.wide.u32 	%rd47, %r57, 4;
	add.s64 	%rd48, %rd1, %rd47;
	ld.global.f32 	%f41, [%rd2];
	atom.global.add.f32 	%f42, [%rd48], %f41;
	add.s32 	%r58, %r53, 5;
	mul.wide.u32 	%rd49, %r58, 4;
	add.s64 	%rd50, %rd1, %rd49;
	ld.global.f32 	%f43, [%rd2];
	atom.global.add.f32 	%f44, [%rd50], %f43;
	add.s32 	%r59, %r53, 6;
	mul.wide.u32 	%rd51, %r59, 4;
	add.s64 	%rd52, %rd1, %rd51;
	ld.global.f32 	%f45, [%rd2];
	atom.global.add.f32 	%f46, [%rd52], %f45;
	add.s32 	%r60, %r53, 7;
	mul.wide.u32 	%rd53, %r60, 4;
	add.s64 	%rd54, %rd1, %rd53;
	ld.global.f32 	%f47, [%rd2];
	atom.global.add.f32 	%f48, [%rd54], %f47;
	add.s32 	%r68, %r68, 8;
$L__BB1_7:
	setp.eq.s32 	%p10, %r13, 0;
	@%p10 bra 	$L__BB1_13;
	and.b32  	%r16, %r25, 3;
	setp.lt.u32 	%p11, %r13, 4;
	@%p11 bra 	$L__BB1_10;
	add.s32 	%r61, %r68, %r3;
	mul.wide.u32 	%rd55, %r61, 4;
	add.s64 	%rd56, %rd1, %rd55;
	ld.global.f32 	%f49, [%rd2];
	atom.global.add.f32 	%f50, [%rd56], %f49;
	add.s32 	%r62, %r61, 1;
	mul.wide.u32 	%rd57, %r62, 4;
	add.s64 	%rd58, %rd1, %rd57;
	ld.global.f32 	%f51, [%rd2];
	atom.global.add.f32 	%f52, [%rd58], %f51;
	add.s32 	%r63, %r61, 2;
	mul.wide.u32 	%rd59, %r63, 4;
	add.s64 	%rd60, %rd1, %rd59;
	ld.global.f32 	%f53, [%rd2];
	atom.global.add.f32 	%f54, [%rd60], %f53;
	add.s32 	%r64, %r61, 3;
	mul.wide.u32 	%rd61, %r64, 4;
	add.s64 	%rd62, %rd1, %rd61;
	ld.global.f32 	%f55, [%rd2];
	atom.global.add.f32 	%f56, [%rd62], %f55;
	add.s32 	%r68, %r68, 4;
$L__BB1_10:
	setp.eq.s32 	%p12, %r16, 0;
	@%p12 bra 	$L__BB1_13;
	add.s32 	%r71, %r68, %r3;
	neg.s32 	%r70, %r16;
$L__BB1_12:
	.pragma "nounroll";
	mul.wide.u32 	%rd63, %r71, 4;
	add.s64 	%rd64, %rd1, %rd63;
	ld.global.f32 	%f57, [%rd2];
	atom.global.add.f32 	%f58, [%rd64], %f57;
	add.s32 	%r71, %r71, 1;
	add.s32 	%r70, %r70, 1;
	setp.ne.s32 	%p13, %r70, 0;
	@%p13 bra 	$L__BB1_12;
$L__BB1_13:
	ret;

}


// ===== COMPILED SASS (sm_100) =====

	.target	sm_100

	.elftype	@"ET_EXEC"


//--------------------- .note.nv.tkinfo           --------------------------
	.section	.note.nv.tkinfo,"",@"SHT_NOTE"
	.sectionflags	@"SHF_NOTE_NV_TKINFO"
	.tkinfo
        /*0018*/ 	.word	0x00000002
        /*0030*/ 	.string	""
        /*0030*/ 	.string	"ptxas"
        /*0030*/ 	.string	"Cuda compilation tools, release 13.0, V13.0.88"
        /*0030*/ 	.string	"Build cuda_13.0.r13.0/compiler.36424714_0"
        /*0030*/ 	.string	"-arch sm_100 -m 64 "



//--------------------- .note.nv.cuinfo           --------------------------
	.section	.note.nv.cuinfo,"",@"SHT_NOTE"
	.sectionflags	@"SHF_NOTE_NV_CUINFO"
        /*0018*/ 	.short	0x0002
        /*001a*/ 	.short	0x0064
        /*001c*/ 	.short	0x0082
	.zero		2


//--------------------- .nv.info                  --------------------------
	.section	.nv.info,"",@"SHT_CUDA_INFO"
	.align	4


	//----- nvinfo : EIATTR_REGCOUNT
	.align		4
        /*0000*/ 	.byte	0x04, 0x2f
        /*0002*/ 	.short	(.L_1 - .L_0)
	.align		4
.L_0:
        /*0004*/ 	.word	index@(_Z11naiveKernelPfPKfjj)
        /*0008*/ 	.word	0x0000001c


	//----- nvinfo : EIATTR_FRAME_SIZE
	.align		4
.L_1:
        /*000c*/ 	.byte	0x04, 0x11
        /*000e*/ 	.short	(.L_3 - .L_2)
	.align		4
.L_2:
        /*0010*/ 	.word	index@(_Z11naiveKernelPfPKfjj)
        /*0014*/ 	.word	0x00000000


	//----- nvinfo : EIATTR_REGCOUNT
	.align		4
.L_3:
        /*0018*/ 	.byte	0x04, 0x2f
        /*001a*/ 	.short	(.L_5 - .L_4)
	.align		4
.L_4:
        /*001c*/ 	.word	index@(_Z13atomicsKernelPfPKfjj)
        /*0020*/ 	.word	0x0000001c


	//----- nvinfo : EIATTR_FRAME_SIZE
	.align		4
.L_5:
        /*0024*/ 	.byte	0x04, 0x11
        /*0026*/ 	.short	(.L_7 - .L_6)
	.align		4
.L_6:
        /*0028*/ 	.word	index@(_Z13atomicsKernelPfPKfjj)
        /*002c*/ 	.word	0x00000000


	//----- nvinfo : EIATTR_MIN_STACK_SIZE
	.align		4
.L_7:
        /*0030*/ 	.byte	0x04, 0x12
        /*0032*/ 	.short	(.L_9 - .L_8)
	.align		4
.L_8:
        /*0034*/ 	.word	index@(_Z13atomicsKernelPfPKfjj)
        /*0038*/ 	.word	0x00000000


	//----- nvinfo : EIATTR_MIN_STACK_SIZE
	.align		4
.L_9:
        /*003c*/ 	.byte	0x04, 0x12
        /*003e*/ 	.short	(.L_11 - .L_10)
	.align		4
.L_10:
        /*0040*/ 	.word	index@(_Z11naiveKernelPfPKfjj)
        /*0044*/ 	.word	0x00000000
.L_11:


//--------------------- .nv.compat                --------------------------
	.section	.nv.compat,"",@"SHT_CUDA_COMPAT_INFO"
	.align	4
        /*0000*/ 	.byte	0x02, 0x09, 0x00, 0x00, 0x02, 0x02, 0x01, 0x00, 0x02, 0x05, 0x05, 0x00, 0x03, 0x07, 0x01, 0x01
        /*0010*/ 	.byte	0x02, 0x03, 0x00, 0x00, 0x02, 0x06, 0x01, 0x00, 0x04, 0x0b, 0x08, 0x00, 0x09, 0x00, 0x00, 0x00
        /*0020*/ 	.byte	0x00, 0x00, 0x00, 0x00


//--------------------- .nv.info._Z13atomicsKernelPfPKfjj --------------------------
	.section	.nv.info._Z13atomicsKernelPfPKfjj,"",@"SHT_CUDA_INFO"
	.sectionflags	@""
	.align	4


	//----- nvinfo : EIATTR_CUDA_API_VERSION
	.align		4
        /*0000*/ 	.byte	0x04, 0x37
        /*0002*/ 	.short	(.L_13 - .L_12)
.L_12:
        /*0004*/ 	.word	0x00000082


	//----- nvinfo : EIATTR_KPARAM_INFO
	.align		4
.L_13:
        /*0008*/ 	.byte	0x04, 0x17
        /*000a*/ 	.short	(.L_15 - .L_14)
.L_14:
        /*000c*/ 	.word	0x00000000
        /*0010*/ 	.short	0x0003
        /*0012*/ 	.short	0x0014
        /*0014*/ 	.byte	0x00, 0xf0, 0x11, 0x00


	//----- nvinfo : EIATTR_KPARAM_INFO
	.align		4
.L_15:
        /*0018*/ 	.byte	0x04, 0x17
        /*001a*/ 	.short	(.L_17 - .L_16)
.L_16:
        /*001c*/ 	.word	0x00000000
        /*0020*/ 	.short	0x0002
        /*0022*/ 	.short	0x0010
        /*0024*/ 	.byte	0x00, 0xf0, 0x11, 0x00


	//----- nvinfo : EIATTR_KPARAM_INFO
	.align		4
.L_17:
        /*0028*/ 	.byte	0x04, 0x17
        /*002a*/ 	.short	(.L_19 - .L_18)
.L_18:
        /*002c*/ 	.word	0x00000000
        /*0030*/ 	.short	0x0001
        /*0032*/ 	.short	0x0008
        /*0034*/ 	.byte	0x00, 0xf5, 0x21, 0x00


	//----- nvinfo : EIATTR_KPARAM_INFO
	.align		4
.L_19:
        /*0038*/ 	.byte	0x04, 0x17
        /*003a*/ 	.short	(.L_21 - .L_20)
.L_20:
        /*003c*/ 	.word	0x00000000
        /*0040*/ 	.short	0x0000
        /*0042*/ 	.short	0x0000
        /*0044*/ 	.byte	0x00, 0xf5, 0x21, 0x00


	//----- nvinfo : EIATTR_SPARSE_MMA_MASK
	.align		4
.L_21:
        /*0048*/ 	.byte	0x03, 0x50
        /*004a*/ 	.short	0x0000


	//----- nvinfo : EIATTR_MAXREG_COUNT
	.align		4
        /*004c*/ 	.byte	0x03, 0x1b
        /*004e*/ 	.short	0x00ff


	//----- nvinfo : EIATTR_MERCURY_ISA_VERSION
	.align		4
        /*0050*/ 	.byte	0x03, 0x5f
        /*0052*/ 	.short	0x0101


	//----- nvinfo : EIATTR_VRC_CTA_INIT_COUNT
	.align		4
        /*0054*/ 	.byte	0x02, 0x4a
	.zero		1
	.zero		1


	//----- nvinfo : EIATTR_EXIT_INSTR_OFFSETS
	.align		4
        /*0058*/ 	.byte	0x04, 0x1c
        /*005a*/ 	.short	(.L_23 - .L_22)


	//   ....[0]....
.L_22:
        /*005c*/ 	.word	0x000000d0


	//   ....[1]....
        /*0060*/ 	.word	0x000005f0


	//   ....[2]....
        /*0064*/ 	.word	0x00000860


	//   ....[3]....
        /*0068*/ 	.word	0x000009d0


	//   ....[4]....
        /*006c*/ 	.word	0x00000a80


	//----- nvinfo : EIATTR_CBANK_PARAM_SIZE
	.align		4
.L_23:
        /*0070*/ 	.byte	0x03, 0x19
        /*0072*/ 	.short	0x0018


	//----- nvinfo : EIATTR_PARAM_CBANK
	.align		4
        /*0074*/ 	.byte	0x04, 0x0a
        /*0076*/ 	.short	(.L_25 - .L_24)
	.align		4
.L_24:
        /*0078*/ 	.word	index@(.nv.constant0._Z13atomicsKernelPfPKfjj)
        /*007c*/ 	.short	0x0380
        /*007e*/ 	.short	0x0018


	//----- nvinfo : EIATTR_SW_WAR
	.align		4
.L_25:
        /*0080*/ 	.byte	0x04, 0x36
        /*0082*/ 	.short	(.L_27 - .L_26)
.L_26:
        /*0084*/ 	.word	0x00000008
.L_27:


//--------------------- .nv.info._Z11naiveKernelPfPKfjj --------------------------
	.section	.nv.info._Z11naiveKernelPfPKfjj,"",@"SHT_CUDA_INFO"
	.sectionflags	@""
	.align	4


	//----- nvinfo : EIATTR_CUDA_API_VERSION
	.align		4
        /*0000*/ 	.byte	0x04, 0x37
        /*0002*/ 	.short	(.L_29 - .L_28)
.L_28:
        /*0004*/ 	.word	0x00000082


	//----- nvinfo : EIATTR_KPARAM_INFO
	.align		4
.L_29:
        /*0008*/ 	.byte	0x04, 0x17
        /*000a*/ 	.short	(.L_31 - .L_30)
.L_30:
        /*000c*/ 	.word	0x00000000
        /*0010*/ 	.short	0x0003
        /*0012*/ 	.short	0x0014
        /*0014*/ 	.byte	0x00, 0xf0, 0x11, 0x00


	//----- nvinfo : EIATTR_KPARAM_INFO
	.align		4
.L_31:
        /*0018*/ 	.byte	0x04, 0x17
        /*001a*/ 	.short	(.L_33 - .L_32)
.L_32:
        /*001c*/ 	.word	0x00000000
        /*0020*/ 	.short	0x0002
        /*0022*/ 	.short	0x0010
        /*0024*/ 	.byte	0x00, 0xf0, 0x11, 0x00


	//----- nvinfo : EIATTR_KPARAM_INFO
	.align		4
.L_33:
        /*0028*/ 	.byte	0x04, 0x17
        /*002a*/ 	.short	(.L_35 - .L_34)
.L_34:
        /*002c*/ 	.word	0x00000000
        /*0030*/ 	.short	0x0001
        /*0032*/ 	.short	0x0008
        /*0034*/ 	.byte	0x00, 0xf5, 0x21, 0x00


	//----- nvinfo : EIATTR_KPARAM_INFO
	.align		4
.L_35:
        /*0038*/ 	.byte	0x04, 0x17
        /*003a*/ 	.short	(.L_37 - .L_36)
.L_36:
        /*003c*/ 	.word	0x00000000
        /*0040*/ 	.short	0x0000
        /*0042*/ 	.short	0x0000
        /*0044*/ 	.byte	0x00, 0xf5, 0x21, 0x00


	//----- nvinfo : EIATTR_SPARSE_MMA_MASK
	.align		4
.L_37:
        /*0048*/ 	.byte	0x03, 0x50
        /*004a*/ 	.short	0x0000


	//----- nvinfo : EIATTR_MAXREG_COUNT
	.align		4
        /*004c*/ 	.byte	0x03, 0x1b
        /*004e*/ 	.short	0x00ff


	//----- nvinfo : EIATTR_MERCURY_ISA_VERSION
	.align		4
        /*0050*/ 	.byte	0x03, 0x5f
        /*0052*/ 	.short	0x0101


	//----- nvinfo : EIATTR_VRC_CTA_INIT_COUNT
	.align		4
        /*0054*/ 	.byte	0x02, 0x4a
	.zero		1
	.zero		1


	//----- nvinfo : EIATTR_EXIT_INSTR_OFFSETS
	.align		4
        /*0058*/ 	.byte	0x04, 0x1c
        /*005a*/ 	.short	(.L_39 - .L_38)


	//   ....[0]....
.L_38:
        /*005c*/ 	.word	0x000000d0


	//   ....[1]....
        /*0060*/ 	.word	0x000007f0


	//   ....[2]....
        /*0064*/ 	.word	0x00000b60


	//   ....[3]....
        /*0068*/ 	.word	0x00000d50


	//   ....[4]....
        /*006c*/ 	.word	0x00000e20


	//----- nvinfo : EIATTR_CBANK_PARAM_SIZE
	.align		4
.L_39:
        /*0070*/ 	.byte	0x03, 0x19
        /*0072*/ 	.short	0x0018


	//----- nvinfo : EIATTR_PARAM_CBANK
	.align		4
        /*0074*/ 	.byte	0x04, 0x0a
        /*0076*/ 	.short	(.L_41 - .L_40)
	.align		4
.L_40:
        /*0078*/ 	.word	index@(.nv.constant0._Z11naiveKernelPfPKfjj)
        /*007c*/ 	.short	0x0380
        /*007e*/ 	.short	0x0018


	//----- nvinfo : EIATTR_SW_WAR
	.align		4
.L_41:
        /*0080*/ 	.byte	0x04, 0x36
        /*0082*/ 	.short	(.L_43 - .L_42)
.L_42:
        /*0084*/ 	.word	0x00000008
.L_43:


//--------------------- .nv.callgraph             --------------------------
	.section	.nv.callgraph,"",@"SHT_CUDA_CALLGRAPH"
	.align	4
	.sectionentsize	8
	.align		4
        /*0000*/ 	.word	0x00000000
	.align		4
        /*0004*/ 	.word	0xffffffff
	.align		4
        /*0008*/ 	.word	0x00000000
	.align		4
        /*000c*/ 	.word	0xfffffffe
	.align		4
        /*0010*/ 	.word	0x00000000
	.align		4
        /*0014*/ 	.word	0xfffffffd
	.align		4
        /*0018*/ 	.word	0x00000000
	.align		4
        /*001c*/ 	.word	0xfffffffc


//--------------------- .text._Z13atomicsKernelPfPKfjj --------------------------
	.section	.text._Z13atomicsKernelPfPKfjj,"ax",@progbits
	.align	128
        .global         _Z13atomicsKernelPfPKfjj
        .type           _Z13atomicsKernelPfPKfjj,@function
        .size           _Z13atomicsKernelPfPKfjj,(.L_x_12 - _Z13atomicsKernelPfPKfjj)
        .other          _Z13atomicsKernelPfPKfjj,@"STO_CUDA_ENTRY STV_DEFAULT"
_Z13atomicsKernelPfPKfjj:
.text._Z13atomicsKernelPfPKfjj:
[----:B------:R-:W-:Y:S01]  /*0000*/  LDC R1, c[0x0][0x37c] ;  /* 0x0000df00ff017b82 */ /* 0x000fe20000000800 */
[----:B------:R-:W0:Y:S07]  /*0010*/  S2R R5, SR_TID.Y ;  /* 0x0000000000057919 */ /* 0x000e2e0000002200 */
[----:B------:R-:W1:Y:S01]  /*0020*/  LDC R7, c[0x0][0x360] ;  /* 0x0000d800ff077b82 */ /* 0x000e620000000800 */
[----:B------:R-:W1:Y:S07]  /*0030*/  S2R R4, SR_TID.X ;  /* 0x0000000000047919 */ /* 0x000e6e0000002100 */
[----:B------:R-:W0:Y:S08]  /*0040*/  S2UR UR5, SR_CTAID.Y ;  /* 0x00000000000579c3 */ /* 0x000e300000002600 */
[----:B------:R-:W0:Y:S08]  /*0050*/  LDC R0, c[0x0][0x364] ;  /* 0x0000d900ff007b82 */ /* 0x000e300000000800 */
[----:B------:R-:W1:Y:S08]  /*0060*/  S2UR UR4, SR_CTAID.X ;  /* 0x00000000000479c3 */ /* 0x000e700000002500 */
[----:B------:R-:W2:Y:S01]  /*0070*/  LDC.64 R2, c[0x0][0x390] ;  /* 0x0000e400ff027b82 */ /* 0x000ea20000000a00 */
[----:B0-----:R-:W-:-:S02]  /*0080*/  IMAD R0, R0, UR5, R5 ;  /* 0x0000000500007c24 */ /* 0x001fc4000f8e0205 */
[----:B-1----:R-:W-:-:S03]  /*0090*/  IMAD R7, R7, UR4, R4 ;  /* 0x0000000407077c24 */ /* 0x002fc6000f8e0204 */
[----:B--2---:R-:W-:-:S04]  /*00a0*/  ISETP.GT.U32.AND P0, PT, R0, R3, PT ;  /* 0x000000030000720c */ /* 0x004fc80003f04070 */
[----:B------:R-:W-:-:S04]  /*00b0*/  ISETP.GT.U32.OR P0, PT, R7, R2, P0 ;  /* 0x000000020700720c */ /* 0x000fc80000704470 */
[----:B------:R-:W-:-:S13]  /*00c0*/  ISETP.EQ.OR P0, PT, R2, RZ, P0 ;  /* 0x000000ff0200720c */ /* 0x000fda0000702670 */
[----:B------:R-:W-:Y:S05]  /*00d0*/  @P0 EXIT ;  /* 0x000000000000094d */ /* 0x000fea0003800000 */
[----:B------:R-:W0:Y:S01]  /*00e0*/  LDC.64 R4, c[0x0][0x388] ;  /* 0x0000e200ff047b82 */ /* 0x000e220000000a00 */
[C---:B------:R-:W-:Y:S01]  /*00f0*/  IADD3 R3, PT, PT, R2.reuse, -0x1, RZ ;  /* 0xffffffff02037810 */ /* 0x040fe20007ffe0ff */
[----:B------:R-:W1:Y:S01]  /*0100*/  LDCU.64 UR4, c[0x0][0x358] ;  /* 0x00006b00ff0477ac */ /* 0x000e620008000a00 */
[----:B------:R-:W-:Y:S02]  /*0110*/  LOP3.LUT R18, R2, 0xf, RZ, 0xc0, !PT ;  /* 0x0000000f02127812 */ /* 0x000fe400078ec0ff */
[----:B------:R-:W-:Y:S01]  /*0120*/  ISETP.GE.U32.AND P1, PT, R3, 0xf, PT ;  /* 0x0000000f0300780c */ /* 0x000fe20003f26070 */
[----:B------:R-:W-:Y:S02]  /*0130*/  IMAD R3, R0, R2, R7 ;  /* 0x0000000200037224 */ /* 0x000fe400078e0207 */
[----:B------:R-:W-:Y:S01]  /*0140*/  HFMA2 R0, -RZ, RZ, 0, 0 ;  /* 0x00000000ff007431 */ /* 0x000fe200000001ff */
[----:B------:R-:W-:Y:S01]  /*0150*/  ISETP.NE.AND P0, PT, R18, RZ, PT ;  /* 0x000000ff1200720c */ /* 0x000fe20003f05270 */
[----:B0-----:R-:W-:-:S08]  /*0160*/  IMAD.WIDE.U32 R4, R3, 0x4, R4 ;  /* 0x0000000403047825 */ /* 0x001fd000078e0004 */
[----:B-1----:R-:W-:Y:S05]  /*0170*/  @!P1 BRA `(.L_x_0) ;  /* 0x00000004001c9947 */ /* 0x002fea0003800000 */
[----:B------:R-:W-:Y:S01]  /*0180*/  LOP3.LUT R0, R2, 0xfffffff0, RZ, 0xc0, !PT ;  /* 0xfffffff002007812 */ /* 0x000fe200078ec0ff */
[----:B------:R-:W-:-:S03]  /*0190*/  IMAD R3, R7, R2, 0x7 ;  /* 0x0000000707037424 */ /* 0x000fc600078e0202 */
[----:B------:R-:W-:-:S07]  /*01a0*/  IADD3 R6, PT, PT, -R0, RZ, RZ ;  /* 0x000000ff00067210 */ /* 0x000fce0007ffe1ff */
.L_x_1:
[----:B------:R-:W2:Y:S01]  /*01b0*/  LDG.E R17, desc[UR4][R4.64] ;  /* 0x0000000404117981 */ /* 0x000ea2000c1e1900 */
[----:B0-----:R-:W0:Y:S01]  /*01c0*/  LDC.64 R8, c[0x0][0x380] ;  /* 0x0000e000ff087b82 */ /* 0x001e220000000a00 */
[----:B------:R-:W-:-:S05]  /*01d0*/  IADD3 R11, PT, PT, R3, -0x7, RZ ;  /* 0xfffffff9030b7810 */ /* 0x000fca0007ffe0ff */
[----:B0-----:R-:W-:-:S05]  /*01e0*/  IMAD.WIDE.U32 R10, R11, 0x4, R8 ;  /* 0x000000040b0a7825 */ /* 0x001fca00078e0008 */
[----:B--2---:R0:W-:Y:S04]  /*01f0*/  REDG.E.ADD.F32.FTZ.RN.STRONG.GPU desc[UR4][R10.64], R17 ;  /* 0x000000110a0079a6 */ /* 0x0041e8000c12f304 */
[----:B------:R-:W2:Y:S01]  /*0200*/  LDG.E R19, desc[UR4][R4.64] ;  /* 0x0000000404137981 */ /* 0x000ea2000c1e1900 */
[----:B------:R-:W-:-:S04]  /*0210*/  VIADD R13, R3, 0xfffffffa ;  /* 0xfffffffa030d7836 */ /* 0x000fc80000000000 */
[----:B------:R-:W-:Y:S01]  /*0220*/  IMAD.WIDE.U32 R12, R13, 0x4, R8 ;  /* 0x000000040d0c7825 */ /* 0x000fe200078e0008 */
[----:B------:R-:W-:-:S04]  /*0230*/  IADD3 R15, PT, PT, R3, -0x5, RZ ;  /* 0xfffffffb030f7810 */ /* 0x000fc80007ffe0ff */
[----:B--2---:R1:W-:Y:S04]  /*0240*/  REDG.E.ADD.F32.FTZ.RN.STRONG.GPU desc[UR4][R12.64], R19 ;  /* 0x000000130c0079a6 */ /* 0x0043e8000c12f304 */
[----:B------:R-:W2:Y:S01]  /*0250*/  LDG.E R21, desc[UR4][R4.64] ;  /* 0x0000000404157981 */ /* 0x000ea2000c1e1900 */
[----:B------:R-:W-:Y:S01]  /*0260*/  IMAD.WIDE.U32 R14, R15, 0x4, R8 ;  /* 0x000000040f0e7825 */ /* 0x000fe200078e0008 */
[----:B------:R-:W-:-:S04]  /*0270*/  IADD3 R23, PT, PT, R3, -0x4, RZ ;  /* 0xfffffffc03177810 */ /* 0x000fc80007ffe0ff */
[----:B--2---:R2:W-:Y:S04]  /*0280*/  REDG.E.ADD.F32.FTZ.RN.STRONG.GPU desc[UR4][R14.64], R21 ;  /* 0x000000150e0079a6 */ /* 0x0045e8000c12f304 */
[----:B------:R-:W3:Y:S01]  /*0290*/  LDG.E R25, desc[UR4][R4.64] ;  /* 0x0000000404197981 */ /* 0x000ee2000c1e1900 */
[----:B0-----:R-:W-:Y:S01]  /*02a0*/  IMAD.WIDE.U32 R10, R23, 0x4, R8 ;  /* 0x00000004170a7825 */ /* 0x001fe200078e0008 */
[----:B------:R-:W-:-:S04]  /*02b0*/  IADD3 R17, PT, PT, R3, -0x3, RZ ;  /* 0xfffffffd03117810 */ /* 0x000fc80007ffe0ff */
[----:B---3--:R0:W-:Y:S04]  /*02c0*/  REDG.E.ADD.F32.FTZ.RN.STRONG.GPU desc[UR4][R10.64], R25 ;  /* 0x000000190a0079a6 */ /* 0x0081e8000c12f304 */
[----:B------:R-:W3:Y:S01]  /*02d0*/  LDG.E R23, desc[UR4][R4.64] ;  /* 0x0000000404177981 */ /* 0x000ee2000c1e1900 */
[----:B-1----:R-:W-:Y:S01]  /*02e0*/  IMAD.WIDE.U32 R12, R17, 0x4, R8 ;  /* 0x00000004110c7825 */ /* 0x002fe200078e0008 */
[----:B------:R-:W-:-:S04]  /*02f0*/  IADD3 R17, PT, PT, R3, -0x2, RZ ;  /* 0xfffffffe03117810 */ /* 0x000fc80007ffe0ff */
[----:B---3--:R1:W-:Y:S04]  /*0300*/  REDG.E.ADD.F32.FTZ.RN.STRONG.GPU desc[UR4][R12.64], R23 ;  /* 0x000000170c0079a6 */ /* 0x0083e8000c12f304 */
[----:B------:R-:W3:Y:S01]  /*0310*/  LDG.E R19, desc[UR4][R4.64] ;  /* 0x0000000404137981 */ /* 0x000ee2000c1e1900 */
[----:B--2---:R-:W-:-:S04]  /*0320*/  IMAD.WIDE.U32 R14, R17, 0x4, R8 ;  /* 0x00000004110e7825 */ /* 0x004fc800078e0008 */
[----:B------:R-:W-:Y:S01]  /*0330*/  VIADD R17, R3, 0xffffffff ;  /* 0xffffffff03117836 */ /* 0x000fe20000000000 */
[----:B---3--:R2:W-:Y:S04]  /*0340*/  REDG.E.ADD.F32.FTZ.RN.STRONG.GPU desc[UR4][R14.64], R19 ;  /* 0x000000130e0079a6 */ /* 0x0085e8000c12f304 */
[----:B------:R-:W3:Y:S01]  /*0350*/  LDG.E R21, desc[UR4][R4.64] ;  /* 0x0000000404157981 */ /* 0x000ee2000c1e1900 */
[----:B0-----:R-:W-:-:S05]  /*0360*/  IMAD.WIDE.U32 R10, R17, 0x4, R8 ;  /* 0x00000004110a7825 */ /* 0x001fca00078e0008 */
[----:B---3--:R0:W-:Y:S04]  /*0370*/  REDG.E.ADD.F32.FTZ.RN.STRONG.GPU desc[UR4][R10.64], R21 ;  /* 0x000000150a0079a6 */ /* 0x0081e8000c12f304 */
[----:B------:R-:W3:Y:S01]  /*0380*/  LDG.E R25, desc[UR4][R4.64] ;  /* 0x0000000404197981 */ /* 0x000ee2000c1e1900 */
[C---:B------:R-:W-:Y:S01]  /*0390*/  IMAD.WIDE.U32 R16, R3.reuse, 0x4, R8 ;  /* 0x0000000403107825 */ /* 0x040fe200078e0008 */
[----:B-1----:R-:W-:-:S04]  /*03a0*/  IADD3 R13, PT, PT, R3, 0x1, RZ ;  /* 0x00000001030d7810 */ /* 0x002fc80007ffe0ff */
[----:B---3--:R1:W-:Y:S04]  /*03b0*/  REDG.E.ADD.F32.FTZ.RN.STRONG.GPU desc[UR4][R16.64], R25 ;  /* 0x00000019100079a6 */ /* 0x0083e8000c12f304 */
[----:B------:R-:W3:Y:S01]  /*03c0*/  LDG.E R23, desc[UR4][R4.64] ;  /* 0x0000000404177981 */ /* 0x000ee2000c1e1900 */
[----:B------:R-:W-:Y:S01]  /*03d0*/  IMAD.WIDE.U32 R12, R13, 0x4, R8 ;  /* 0x000000040d0c7825 */ /* 0x000fe200078e0008 */
[----:B--2---:R-:W-:-:S04]  /*03e0*/  IADD3 R15, PT, PT, R3, 0x2, RZ ;  /* 0x00000002030f7810 */ /* 0x004fc80007ffe0ff */
[----:B---3--:R2:W-:Y:S04]  /*03f0*/  REDG.E.ADD.F32.FTZ.RN.STRONG.GPU desc[UR4][R12.64], R23 ;  /* 0x000000170c0079a6 */ /* 0x0085e8000c12f304 */
[----:B------:R-:W3:Y:S01]  /*0400*/  LDG.E R19, desc[UR4][R4.64] ;  /* 0x0000000404137981 */ /* 0x000ee2000c1e1900 */
[----:B------:R-:W-:Y:S01]  /*0410*/  IMAD.WIDE.U32 R14, R15, 0x4, R8 ;  /* 0x000000040f0e7825 */ /* 0x000fe200078e0008 */
[----:B0-----:R-:W-:-:S04]  /*0420*/  IADD3 R11, PT, PT, R3, 0x3, RZ ;  /* 0x00000003030b7810 */ /* 0x001fc80007ffe0ff */
[----:B---3--:R0:W-:Y:S04]  /*0430*/  REDG.E.ADD.F32.FTZ.RN.STRONG.GPU desc[UR4][R14.64], R19 ;  /* 0x000000130e0079a6 */ /* 0x0081e8000c12f304 */
[----:B------:R-:W3:Y:S01]  /*0440*/  LDG.E R21, desc[UR4][R4.64] ;  /* 0x0000000404157981 */ /* 0x000ee2000c1e1900 */
[----:B------:R-:W-:Y:S01]  /*0450*/  IMAD.WIDE.U32 R10, R11, 0x4, R8 ;  /* 0x000000040b0a7825 */ /* 0x000fe200078e0008 */
[----:B-1----:R-:W-:-:S04]  /*0460*/  IADD3 R17, PT, PT, R3, 0x4, RZ ;  /* 0x0000000403117810 */ /* 0x002fc80007ffe0ff */
[----:B---3--:R1:W-:Y:S04]  /*0470*/  REDG.E.ADD.F32.FTZ.RN.STRONG.GPU desc[UR4][R10.64], R21 ;  /* 0x000000150a0079a6 */ /* 0x0083e8000c12f304 */
[----:B------:R-:W3:Y:S01]  /*0480*/  LDG.E R25, desc[UR4][R4.64] ;  /* 0x0000000404197981 */ /* 0x000ee2000c1e1900 */
[----:B--2---:R-:W-:-:S04]  /*0490*/  IMAD.WIDE.U32 R12, R17, 0x4, R8 ;  /* 0x00000004110c7825 */ /* 0x004fc800078e0008 */
[----:B------:R-:W-:Y:S01]  /*04a0*/  VIADD R17, R3, 0x5 ;  /* 0x0000000503117836 */ /* 0x000fe20000000000 */
[----:B---3--:R2:W-:Y:S04]  /*04b0*/  REDG.E.ADD.F32.FTZ.RN.STRONG.GPU desc[UR4][R12.64], R25 ;  /* 0x000000190c0079a6 */ /* 0x0085e8000c12f304 */
[----:B------:R-:W3:Y:S01]  /*04c0*/  LDG.E R23, desc[UR4][R4.64] ;  /* 0x0000000404177981 */ /* 0x000ee2000c1e1900 */
[----:B0-----:R-:W-:Y:S01]  /*04d0*/  IMAD.WIDE.U32 R14, R17, 0x4, R8 ;  /* 0x00000004110e7825 */ /* 0x001fe200078e0008 */
[----:B------:R-:W-:-:S04]  /*04e0*/  IADD3 R17, PT, PT, R3, 0x6, RZ ;  /* 0x0000000603117810 */ /* 0x000fc80007ffe0ff */
[----:B---3--:R0:W-:Y:S04]  /*04f0*/  REDG.E.ADD.F32.FTZ.RN.STRONG.GPU desc[UR4][R14.64], R23 ;  /* 0x000000170e0079a6 */ /* 0x0081e8000c12f304 */
[----:B------:R-:W3:Y:S01]  /*0500*/  LDG.E R19, desc[UR4][R4.64] ;  /* 0x0000000404137981 */ /* 0x000ee2000c1e1900 */
[----:B-1----:R-:W-:Y:S01]  /*0510*/  IMAD.WIDE.U32 R10, R17, 0x4, R8 ;  /* 0x00000004110a7825 */ /* 0x002fe200078e0008 */
[----:B------:R-:W-:-:S04]  /*0520*/  IADD3 R17, PT, PT, R3, 0x7, RZ ;  /* 0x0000000703117810 */ /* 0x000fc80007ffe0ff */
[----:B---3--:R0:W-:Y:S04]  /*0530*/  REDG.E.ADD.F32.FTZ.RN.STRONG.GPU desc[UR4][R10.64], R19 ;  /* 0x000000130a0079a6 */ /* 0x0081e8000c12f304 */
[----:B------:R-:W3:Y:S01]  /*0540*/  LDG.E R21, desc[UR4][R4.64] ;  /* 0x0000000404157981 */ /* 0x000ee2000c1e1900 */
[--C-:B--2---:R-:W-:Y:S01]  /*0550*/  IMAD.WIDE.U32 R12, R17, 0x4, R8.reuse ;  /* 0x00000004110c7825 */ /* 0x104fe200078e0008 */
[----:B------:R-:W-:Y:S02]  /*0560*/  IADD3 R6, PT, PT, R6, 0x10, RZ ;  /* 0x0000001006067810 */ /* 0x000fe40007ffe0ff */
[----:B------:R-:W-:Y:S02]  /*0570*/  IADD3 R17, PT, PT, R3, 0x8, RZ ;  /* 0x0000000803117810 */ /* 0x000fe40007ffe0ff */
[----:B------:R-:W-:Y:S01]  /*0580*/  ISETP.NE.AND P1, PT, R6, RZ, PT ;  /* 0x000000ff0600720c */ /* 0x000fe20003f25270 */
[----:B---3--:R0:W-:Y:S04]  /*0590*/  REDG.E.ADD.F32.FTZ.RN.STRONG.GPU desc[UR4][R12.64], R21 ;  /* 0x000000150c0079a6 */ /* 0x0081e8000c12f304 */
[----:B------:R-:W2:Y:S01]  /*05a0*/  LDG.E R25, desc[UR4][R4.64] ;  /* 0x0000000404197981 */ /* 0x000ea2000c1e1900 */
[----:B------:R-:W-:-:S04]  /*05b0*/  IMAD.WIDE.U32 R8, R17, 0x4, R8 ;  /* 0x0000000411087825 */ /* 0x000fc800078e0008 */
[----:B------:R-:W-:Y:S01]  /*05c0*/  VIADD R3, R3, 0x10 ;  /* 0x0000001003037836 */ /* 0x000fe20000000000 */
[----:B--2---:R0:W-:Y:S02]  /*05d0*/  REDG.E.ADD.F32.FTZ.RN.STRONG.GPU desc[UR4][R8.64], R25 ;  /* 0x00000019080079a6 */ /* 0x0041e4000c12f304 */
[----:B------:R-:W-:Y:S05]  /*05e0*/  @P1 BRA `(.L_x_1) ;  /* 0xfffffff800f01947 */ /* 0x000fea000383ffff */
.L_x_0:
[----:B------:R-:W-:Y:S05]  /*05f0*/  @!P0 EXIT ;  /* 0x000000000000894d */ /* 0x000fea0003800000 */
[----:B------:R-:W-:Y:S02]  /*0600*/  ISETP.GE.U32.AND P0, PT, R18, 0x8, PT ;  /* 0x000000081200780c */ /* 0x000fe40003f06070 */
[----:B------:R-:W-:-:S04]  /*0610*/  LOP3.LUT R6, R2, 0x7, RZ, 0xc0, !PT ;  /* 0x0000000702067812 */ /* 0x000fc800078ec0ff */
[----:B------:R-:W-:-:S07]  /*0620*/  ISETP.NE.AND P1, PT, R6, RZ, PT ;  /* 0x000000ff0600720c */ /* 0x000fce0003f25270 */
[----:B------:R-:W-:Y:S06]  /*0630*/  @!P0 BRA `(.L_x_2) ;  /* 0x0000000000888947 */ /* 0x000fec0003800000 */
[----:B------:R-:W2:Y:S01]  /*0640*/  LDG.E R17, desc[UR4][R4.64] ;  /* 0x0000000404117981 */ /* 0x000ea2000c1e1900 */
[----:B0-----:R-:W0:Y:S01]  /*0650*/  LDC.64 R8, c[0x0][0x380] ;  /* 0x0000e000ff087b82 */ /* 0x001e220000000a00 */
[----:B------:R-:W-:-:S04]  /*0660*/  IMAD R3, R7, R2, R0 ;  /* 0x0000000207037224 */ /* 0x000fc800078e0200 */
[----:B0-----:R-:W-:-:S05]  /*0670*/  IMAD.WIDE.U32 R10, R3, 0x4, R8 ;  /* 0x00000004030a7825 */ /* 0x001fca00078e0008 */
[----:B--2---:R0:W-:Y:S04]  /*0680*/  REDG.E.ADD.F32.FTZ.RN.STRONG.GPU desc[UR4][R10.64], R17 ;  /* 0x000000110a0079a6 */ /* 0x0041e8000c12f304 */
[----:B------:R-:W2:Y:S01]  /*0690*/  LDG.E R19, desc[UR4][R4.64] ;  /* 0x0000000404137981 */ /* 0x000ea2000c1e1900 */
[----:B------:R-:W-:-:S05]  /*06a0*/  IADD3 R13, PT, PT, R3, 0x1, RZ ;  /* 0x00000001030d7810 */ /* 0x000fca0007ffe0ff */
[----:B------:R-:W-:Y:S01]  /*06b0*/  IMAD.WIDE.U32 R12, R13, 0x4, R8 ;  /* 0x000000040d0c7825 */ /* 0x000fe200078e0008 */
[----:B------:R-:W-:-:S04]  /*06c0*/  IADD3 R15, PT, PT, R3, 0x2, RZ ;  /* 0x00000002030f7810 */ /* 0x000fc80007ffe0ff */
[----:B--2---:R1:W-:Y:S04]  /*06d0*/  REDG.E.ADD.F32.FTZ.RN.STRONG.GPU desc[UR4][R12.64], R19 ;  /* 0x000000130c0079a6 */ /* 0x0043e8000c12f304 */
[----:B------:R-:W2:Y:S01]  /*06e0*/  LDG.E R21, desc[UR4][R4.64] ;  /* 0x0000000404157981 */ /* 0x000ea2000c1e1900 */
[----:B------:R-:W-:Y:S01]  /*06f0*/  IMAD.WIDE.U32 R14, R15, 0x4, R8 ;  /* 0x000000040f0e7825 */ /* 0x000fe200078e0008 */
[----:B------:R-:W-:-:S04]  /*0700*/  IADD3 R23, PT, PT, R3, 0x3, RZ ;  /* 0x0000000303177810 */ /* 0x000fc80007ffe0ff */
[----:B--2---:R2:W-:Y:S04]  /*0710*/  REDG.E.ADD.F32.FTZ.RN.STRONG.GPU desc[UR4][R14.64], R21 ;  /* 0x000000150e0079a6 */ /* 0x0045e8000c12f304 */
[----:B------:R-:W3:Y:S01]  /*0720*/  LDG.E R25, desc[UR4][R4.64] ;  /* 0x0000000404197981 */ /* 0x000ee2000c1e1900 */
[----:B0-----:R-:W-:Y:S01]  /*0730*/  IMAD.WIDE.U32 R10, R23, 0x4, R8 ;  /* 0x00000004170a7825 */ /* 0x001fe200078e0008 */
[----:B------:R-:W-:-:S04]  /*0740*/  IADD3 R17, PT, PT, R3, 0x4, RZ ;  /* 0x0000000403117810 */ /* 0x000fc80007ffe0ff */
[----:B---3--:R0:W-:Y:S04]  /*0750*/  REDG.E.ADD.F32.FTZ.RN.STRONG.GPU desc[UR4][R10.64], R25 ;  /* 0x000000190a0079a6 */ /* 0x0081e8000c12f304 */
[----:B------:R-:W3:Y:S01]  /*0760*/  LDG.E R23, desc[UR4][R4.64] ;  /* 0x0000000404177981 */ /* 0x000ee2000c1e1900 */
[----:B-1----:R-:W-:-:S04]  /*0770*/  IMAD.WIDE.U32 R12, R17, 0x4, R8 ;  /* 0x00000004110c7825 */ /* 0x002fc800078e0008 */
[----:B------:R-:W-:Y:S01]  /*0780*/  VIADD R17, R3, 0x5 ;  /* 0x0000000503117836 */ /* 0x000fe20000000000 */
[----:B---3--:R1:W-:Y:S04]  /*0790*/  REDG.E.ADD.F32.FTZ.RN.STRONG.GPU desc[UR4][R12.64], R23 ;  /* 0x000000170c0079a6 */ /* 0x0083e8000c12f304 */
[----:B------:R-:W3:Y:S01]  /*07a0*/  LDG.E R19, desc[UR4][R4.64] ;  /* 0x0000000404137981 */ /* 0x000ee2000c1e1900 */
[----:B--2---:R-:W-:Y:S01]  /*07b0*/  IMAD.WIDE.U32 R14, R17, 0x4, R8 ;  /* 0x00000004110e7825 */ /* 0x004fe200078e0008 */
[----:B------:R-:W-:-:S04]  /*07c0*/  IADD3 R17, PT, PT, R3, 0x6, RZ ;  /* 0x0000000603117810 */ /* 0x000fc80007ffe0ff */
[----:B---3--:R1:W-:Y:S04]  /*07d0*/  REDG.E.ADD.F32.FTZ.RN.STRONG.GPU desc[UR4][R14.64], R19 ;  /* 0x000000130e0079a6 */ /* 0x0083e8000c12f304 */
[----:B------:R-:W2:Y:S01]  /*07e0*/  LDG.E R21, desc[UR4][R4.64] ;  /* 0x0000000404157981 */ /* 0x000ea2000c1e1900 */
[----:B0-----:R-:W-:Y:S01]  /*07f0*/  IMAD.WIDE.U32 R10, R17, 0x4, R8 ;  /* 0x00000004110a7825 */ /* 0x001fe200078e0008 */
[----:B------:R-:W-:-:S04]  /*0800*/  IADD3 R3, PT, PT, R3, 0x7, RZ ;  /* 0x0000000703037810 */ /* 0x000fc80007ffe0ff */
[----:B--2---:R1:W-:Y:S04]  /*0810*/  REDG.E.ADD.F32.FTZ.RN.STRONG.GPU desc[UR4][R10.64], R21 ;  /* 0x000000150a0079a6 */ /* 0x0043e8000c12f304 */
[----:B------:R-:W2:Y:S01]  /*0820*/  LDG.E R17, desc[UR4][R4.64] ;  /* 0x0000000404117981 */ /* 0x000ea2000c1e1900 */
[----:B------:R-:W-:Y:S01]  /*0830*/  IMAD.WIDE.U32 R8, R3, 0x4, R8 ;  /* 0x0000000403087825 */ /* 0x000fe200078e0008 */
[----:B------:R-:W-:-:S04]  /*0840*/  IADD3 R0, PT, PT, R0, 0x8, RZ ;  /* 0x0000000800007810 */ /* 0x000fc80007ffe0ff */
[----:B--2---:R1:W-:Y:S03]  /*0850*/  REDG.E.ADD.F32.FTZ.RN.STRONG.GPU desc[UR4][R8.64], R17 ;  /* 0x00000011080079a6 */ /* 0x0043e6000c12f304 */
.L_x_2:
[----:B------:R-:W-:Y:S05]  /*0860*/  @!P1 EXIT ;  /* 0x000000000000994d */ /* 0x000fea0003800000 */
[----:B------:R-:W-:Y:S02]  /*0870*/  ISETP.GE.U32.AND P0, PT, R6, 0x4, PT ;  /* 0x000000040600780c */ /* 0x000fe40003f06070 */
[----:B------:R-:W-:-:S04]  /*0880*/  LOP3.LUT R3, R2, 0x3, RZ, 0xc0, !PT ;  /* 0x0000000302037812 */ /* 0x000fc800078ec0ff */
[----:B------:R-:W-:-:S07]  /*0890*/  ISETP.NE.AND P1, PT, R3, RZ, PT ;  /* 0x000000ff0300720c */ /* 0x000fce0003f25270 */
[----:B------:R-:W-:Y:S06]  /*08a0*/  @!P0 BRA `(.L_x_3) ;  /* 0x0000000000488947 */ /* 0x000fec0003800000 */
[----:B-1----:R-:W2:Y:S01]  /*08b0*/  LDG.E R17, desc[UR4][R4.64] ;  /* 0x0000000404117981 */ /* 0x002ea2000c1e1900 */
[----:B0-----:R-:W0:Y:S01]  /*08c0*/  LDC.64 R8, c[0x0][0x380] ;  /* 0x0000e000ff087b82 */ /* 0x001e220000000a00 */
[----:B------:R-:W-:-:S04]  /*08d0*/  IMAD R25, R7, R2, R0 ;  /* 0x0000000207197224 */ /* 0x000fc800078e0200 */
[----:B0-----:R-:W-:-:S05]  /*08e0*/  IMAD.WIDE.U32 R10, R25, 0x4, R8 ;  /* 0x00000004190a7825 */ /* 0x001fca00078e0008 */
[----:B--2---:R2:W-:Y:S04]  /*08f0*/  REDG.E.ADD.F32.FTZ.RN.STRONG.GPU desc[UR4][R10.64], R17 ;  /* 0x000000110a0079a6 */ /* 0x0045e8000c12f304 */
[----:B------:R-:W3:Y:S01]  /*0900*/  LDG.E R19, desc[UR4][R4.64] ;  /* 0x0000000404137981 */ /* 0x000ee2000c1e1900 */
[----:B------:R-:W-:-:S05]  /*0910*/  IADD3 R13, PT, PT, R25, 0x1, RZ ;  /* 0x00000001190d7810 */ /* 0x000fca0007ffe0ff */
[----:B------:R-:W-:-:S05]  /*0920*/  IMAD.WIDE.U32 R12, R13, 0x4, R8 ;  /* 0x000000040d0c7825 */ /* 0x000fca00078e0008 */
[----:B---3--:R2:W-:Y:S04]  /*0930*/  REDG.E.ADD.F32.FTZ.RN.STRONG.GPU desc[UR4][R12.64], R19 ;  /* 0x000000130c0079a6 */ /* 0x0085e8000c12f304 */
[----:B------:R-:W3:Y:S01]  /*0940*/  LDG.E R21, desc[UR4][R4.64] ;  /* 0x0000000404157981 */ /* 0x000ee2000c1e1900 */
[----:B------:R-:W-:-:S04]  /*0950*/  VIADD R15, R25, 0x2 ;  /* 0x00000002190f7836 */ /* 0x000fc80000000000 */
[----:B------:R-:W-:Y:S01]  /*0960*/  IMAD.WIDE.U32 R14, R15, 0x4, R8 ;  /* 0x000000040f0e7825 */ /* 0x000fe200078e0008 */
[----:B------:R-:W-:-:S04]  /*0970*/  IADD3 R25, PT, PT, R25, 0x3, RZ ;  /* 0x0000000319197810 */ /* 0x000fc80007ffe0ff */
[----:B---3--:R2:W-:Y:S04]  /*0980*/  REDG.E.ADD.F32.FTZ.RN.STRONG.GPU desc[UR4][R14.64], R21 ;  /* 0x000000150e0079a6 */ /* 0x0085e8000c12f304 */
[----:B------:R-:W3:Y:S01]  /*0990*/  LDG.E R23, desc[UR4][R4.64] ;  /* 0x0000000404177981 */ /* 0x000ee2000c1e1900 */
[----:B------:R-:W-:Y:S01]  /*09a0*/  IMAD.WIDE.U32 R8, R25, 0x4, R8 ;  /* 0x0000000419087825 */ /* 0x000fe200078e0008 */
[----:B------:R-:W-:-:S04]  /*09b0*/  IADD3 R0, PT, PT, R0, 0x4, RZ ;  /* 0x0000000400007810 */ /* 0x000fc80007ffe0ff */
[----:B---3--:R2:W-:Y:S03]  /*09c0*/  REDG.E.ADD.F32.FTZ.RN.STRONG.GPU desc[UR4][R8.64], R23 ;  /* 0x00000017080079a6 */ /* 0x0085e6000c12f304 */
.L_x_3:
[----:B------:R-:W-:Y:S05]  /*09d0*/  @!P1 EXIT ;  /* 0x000000000000994d */ /* 0x000fea0003800000 */
[----:B012---:R-:W0:Y:S01]  /*09e0*/  LDC.64 R8, c[0x0][0x380] ;  /* 0x0000e000ff087b82 */ /* 0x007e220000000a00 */
[----:B------:R-:W-:Y:S01]  /*09f0*/  IMAD R7, R7, R2, R0 ;  /* 0x0000000207077224 */ /* 0x000fe200078e0200 */
[----:B------:R-:W-:-:S07]  /*0a00*/  IADD3 R0, PT, PT, -R3, RZ, RZ ;  /* 0x000000ff03007210 */ /* 0x000fce0007ffe1ff */
.L_x_4:
[----:B-1----:R-:W2:Y:S01]  /*0a10*/  LDG.E R11, desc[UR4][R4.64] ;  /* 0x00000004040b7981 */ /* 0x002ea2000c1e1900 */
[----:B------:R-:W-:Y:S01]  /*0a20*/  IADD3 R0, PT, PT, R0, 0x1, RZ ;  /* 0x0000000100007810 */ /* 0x000fe20007ffe0ff */
[----:B0-----:R-:W-:-:S03]  /*0a30*/  IMAD.WIDE.U32 R2, R7, 0x4, R8 ;  /* 0x0000000407027825 */ /* 0x001fc600078e0008 */
[----:B------:R-:W-:Y:S02]  /*0a40*/  ISETP.NE.AND P0, PT, R0, RZ, PT ;  /* 0x000000ff0000720c */ /* 0x000fe40003f05270 */
[----:B------:R-:W-:Y:S01]  /*0a50*/  IADD3 R7, PT, PT, R7, 0x1, RZ ;  /* 0x0000000107077810 */ /* 0x000fe20007ffe0ff */
[----:B--2---:R1:W-:Y:S10]  /*0a60*/  REDG.E.ADD.F32.FTZ.RN.STRONG.GPU desc[UR4][R2.64], R11 ;  /* 0x0000000b020079a6 */ /* 0x0043f4000c12f304 */
[----:B------:R-:W-:Y:S05]  /*0a70*/  @P0 BRA `(.L_x_4) ;  /* 0xfffffffc00e40947 */ /* 0x000fea000383ffff */
[----:B------:R-:W-:Y:S05]  /*0a80*/  EXIT ;  /* 0x000000000000794d */ /* 0x000fea0003800000 */
.L_x_5:
[----:B------:R-:W-:-:S00]  /*0a90*/  BRA `(.L_x_5) ;  /* 0xfffffffc00fc7947 */ /* 0x000fc0000383ffff */
[----:B------:R-:W-:-:S00]  /*0aa0*/  NOP ;  /* 0x0000000000007918 */ /* 0x000fc00000000000 */
        /* <DEDUP_REMOVED lines=13> */
.L_x_12:


//--------------------- .text._Z11naiveKernelPfPKfjj --------------------------
	.section	.text._Z11naiveKernelPfPKfjj,"ax",@progbits
	.align	128
        .global         _Z11naiveKernelPfPKfjj
        .type           _Z11naiveKernelPfPKfjj,@function
        .size           _Z11naiveKernelPfPKfjj,(.L_x_13 - _Z11naiveKernelPfPKfjj)
        .other          _Z11naiveKernelPfPKfjj,@"STO_CUDA_ENTRY STV_DEFAULT"
_Z11naiveKernelPfPKfjj:
.text._Z11naiveKernelPfPKfjj:
        /* <DEDUP_REMOVED lines=27> */
.L_x_7:
[----:B-1----:R-:W0:Y:S01]  /*01b0*/  LDC.64 R6, c[0x0][0x380] ;  /* 0x0000e000ff067b82 */ /* 0x002e220000000a00 */
[----:B------:R-:W-:Y:S01]  /*01c0*/  IADD3 R15, PT, PT, R3, -0x7, RZ ;  /* 0xfffffff9030f7810 */ /* 0x000fe20007ffe0ff */
[----:B------:R-:W2:Y:S04]  /*01d0*/  LDG.E R10, desc[UR4][R4.64] ;  /* 0x00000004040a7981 */ /* 0x000ea8000c1e1900 */
[----:B0-----:R-:W-:-:S05]  /*01e0*/  IMAD.WIDE.U32 R14, R15, 0x4, R6 ;  /* 0x000000040f0e7825 */ /* 0x001fca00078e0006 */
[----:B------:R-:W2:Y:S01]  /*01f0*/  LDG.E R11, desc[UR4][R14.64] ;  /* 0x000000040e0b7981 */ /* 0x000ea2000c1e1900 */
[----:B------:R-:W-:Y:S01]  /*0200*/  IADD3 R13, PT, PT, R3, -0x6, RZ ;  /* 0xfffffffa030d7810 */ /* 0x000fe20007ffe0ff */
[----:B--2---:R-:W-:-:S04]  /*0210*/  FADD R17, R10, R11 ;  /* 0x0000000b0a117221 */ /* 0x004fc80000000000 */
[----:B------:R-:W-:Y:S01]  /*0220*/  IMAD.WIDE.U32 R10, R13, 0x4, R6 ;  /* 0x000000040d0a7825 */ /* 0x000fe200078e0006 */
[----:B------:R0:W-:Y:S04]  /*0230*/  STG.E desc[UR4][R14.64], R17 ;  /* 0x000000110e007986 */ /* 0x0001e8000c101904 */
[----:B------:R-:W2:Y:S04]  /*0240*/  LDG.E R12, desc[UR4][R4.64] ;  /* 0x00000004040c7981 */ /* 0x000ea8000c1e1900 */
[----:B------:R-:W2:Y:S01]  /*0250*/  LDG.E R13, desc[UR4][R10.64] ;  /* 0x000000040a0d7981 */ /* 0x000ea2000c1e1900 */
[----:B------:R-:W-:Y:S01]  /*0260*/  IADD3 R21, PT, PT, R3, -0x5, RZ ;  /* 0xfffffffb03157810 */ /* 0x000fe20007ffe0ff */
[----:B--2---:R-:W-:-:S04]  /*0270*/  FADD R19, R12, R13 ;  /* 0x0000000d0c137221 */ /* 0x004fc80000000000 */
[----:B------:R-:W-:Y:S01]  /*0280*/  IMAD.WIDE.U32 R12, R21, 0x4, R6 ;  /* 0x00000004150c7825 */ /* 0x000fe200078e0006 */
[----:B------:R1:W-:Y:S04]  /*0290*/  STG.E desc[UR4][R10.64], R19 ;  /* 0x000000130a007986 */ /* 0x0003e8000c101904 */
[----:B------:R-:W2:Y:S04]  /*02a0*/  LDG.E R16, desc[UR4][R4.64] ;  /* 0x0000000404107981 */ /* 0x000ea8000c1e1900 */
[----:B------:R-:W2:Y:S01]  /*02b0*/  LDG.E R21, desc[UR4][R12.64] ;  /* 0x000000040c157981 */ /* 0x000ea2000c1e1900 */
[----:B------:R-:W-:-:S05]  /*02c0*/  IADD3 R23, PT, PT, R3, -0x4, RZ ;  /* 0xfffffffc03177810 */ /* 0x000fca0007ffe0ff */
[----:B0-----:R-:W-:-:S04]  /*02d0*/  IMAD.WIDE.U32 R14, R23, 0x4, R6 ;  /* 0x00000004170e7825 */ /* 0x001fc800078e0006 */
[----:B--2---:R-:W-:-:S05]  /*02e0*/  FADD R21, R16, R21 ;  /* 0x0000001510157221 */ /* 0x004fca0000000000 */
[----:B------:R0:W-:Y:S04]  /*02f0*/  STG.E desc[UR4][R12.64], R21 ;  /* 0x000000150c007986 */ /* 0x0001e8000c101904 */
[----:B------:R-:W2:Y:S04]  /*0300*/  LDG.E R16, desc[UR4][R4.64] ;  /* 0x0000000404107981 */ /* 0x000ea8000c1e1900 */
[----:B------:R-:W2:Y:S01]  /*0310*/  LDG.E R17, desc[UR4][R14.64] ;  /* 0x000000040e117981 */ /* 0x000ea2000c1e1900 */
[----:B------:R-:W-:-:S05]  /*0320*/  IADD3 R23, PT, PT, R3, -0x3, RZ ;  /* 0xfffffffd03177810 */ /* 0x000fca0007ffe0ff */
[----:B-1----:R-:W-:-:S04]  /*0330*/  IMAD.WIDE.U32 R10, R23, 0x4, R6 ;  /* 0x00000004170a7825 */ /* 0x002fc800078e0006 */
[----:B--2---:R-:W-:-:S05]  /*0340*/  FADD R17, R16, R17 ;  /* 0x0000001110117221 */ /* 0x004fca0000000000 */
        /* <DEDUP_REMOVED lines=14> */
[----:B------:R-:W2:Y:S02]  /*0430*/  LDG.E R17, desc[UR4][R14.64] ;  /* 0x000000040e117981 */ /* 0x000ea4000c1e1900 */
[----:B--2---:R-:W-:Y:S01]  /*0440*/  FADD R23, R16, R17 ;  /* 0x0000001110177221 */ /* 0x004fe20000000000 */
[----:B------:R-:W-:-:S04]  /*0450*/  IMAD.WIDE.U32 R16, R3, 0x4, R6 ;  /* 0x0000000403107825 */ /* 0x000fc800078e0006 */
[----:B------:R2:W-:Y:S04]  /*0460*/  STG.E desc[UR4][R14.64], R23 ;  /* 0x000000170e007986 */ /* 0x0005e8000c101904 */
[----:B0-----:R-:W3:Y:S04]  /*0470*/  LDG.E R10, desc[UR4][R4.64] ;  /* 0x00000004040a7981 */ /* 0x001ee8000c1e1900 */
[----:B------:R-:W3:Y:S01]  /*0480*/  LDG.E R11, desc[UR4][R16.64] ;  /* 0x00000004100b7981 */ /* 0x000ee2000c1e1900 */
[----:B------:R-:W-:Y:S01]  /*0490*/  IADD3 R25, PT, PT, R3, 0x1, RZ ;  /* 0x0000000103197810 */ /* 0x000fe20007ffe0ff */
[----:B---3--:R-:W-:-:S04]  /*04a0*/  FADD R19, R10, R11 ;  /* 0x0000000b0a137221 */ /* 0x008fc80000000000 */
[----:B------:R-:W-:Y:S01]  /*04b0*/  IMAD.WIDE.U32 R10, R25, 0x4, R6 ;  /* 0x00000004190a7825 */ /* 0x000fe200078e0006 */
[----:B------:R0:W-:Y:S04]  /*04c0*/  STG.E desc[UR4][R16.64], R19 ;  /* 0x0000001310007986 */ /* 0x0001e8000c101904 */
[----:B-1----:R-:W3:Y:S04]  /*04d0*/  LDG.E R12, desc[UR4][R4.64] ;  /* 0x00000004040c7981 */ /* 0x002ee8000c1e1900 */
[----:B------:R-:W3:Y:S01]  /*04e0*/  LDG.E R13, desc[UR4][R10.64] ;  /* 0x000000040a0d7981 */ /* 0x000ee2000c1e1900 */
[----:B------:R-:W-:Y:S01]  /*04f0*/  IADD3 R25, PT, PT, R3, 0x2, RZ ;  /* 0x0000000203197810 */ /* 0x000fe20007ffe0ff */
[----:B---3--:R-:W-:-:S04]  /*0500*/  FADD R21, R12, R13 ;  /* 0x0000000d0c157221 */ /* 0x008fc80000000000 */
[----:B------:R-:W-:Y:S01]  /*0510*/  IMAD.WIDE.U32 R12, R25, 0x4, R6 ;  /* 0x00000004190c7825 */ /* 0x000fe200078e0006 */
[----:B------:R1:W-:Y:S04]  /*0520*/  STG.E desc[UR4][R10.64], R21 ;  /* 0x000000150a007986 */ /* 0x0003e8000c101904 */
[----:B--2---:R-:W2:Y:S04]  /*0530*/  LDG.E R14, desc[UR4][R4.64] ;  /* 0x00000004040e7981 */ /* 0x004ea8000c1e1900 */
[----:B------:R-:W2:Y:S01]  /*0540*/  LDG.E R15, desc[UR4][R12.64] ;  /* 0x000000040c0f7981 */ /* 0x000ea2000c1e1900 */
[----:B------:R-:W-:Y:S01]  /*0550*/  IADD3 R25, PT, PT, R3, 0x3, RZ ;  /* 0x0000000303197810 */ /* 0x000fe20007ffe0ff */
[----:B--2---:R-:W-:-:S04]  /*0560*/  FADD R23, R14, R15 ;  /* 0x0000000f0e177221 */ /* 0x004fc80000000000 */
[----:B------:R-:W-:Y:S01]  /*0570*/  IMAD.WIDE.U32 R14, R25, 0x4, R6 ;  /* 0x00000004190e7825 */ /* 0x000fe200078e0006 */
[----:B------:R2:W-:Y:S04]  /*0580*/  STG.E desc[UR4][R12.64], R23 ;  /* 0x000000170c007986 */ /* 0x0005e8000c101904 */
[----:B0-----:R-:W3:Y:S04]  /*0590*/  LDG.E R16, desc[UR4][R4.64] ;  /* 0x0000000404107981 */ /* 0x001ee8000c1e1900 */
[----:B------:R-:W3:Y:S01]  /*05a0*/  LDG.E R17, desc[UR4][R14.64] ;  /* 0x000000040e117981 */ /* 0x000ee2000c1e1900 */
[----:B------:R-:W-:-:S05]  /*05b0*/  IADD3 R19, PT, PT, R3, 0x4, RZ ;  /* 0x0000000403137810 */ /* 0x000fca0007ffe0ff */
[----:B-1----:R-:W-:-:S04]  /*05c0*/  IMAD.WIDE.U32 R10, R19, 0x4, R6 ;  /* 0x00000004130a7825 */ /* 0x002fc800078e0006 */
[----:B---3--:R-:W-:-:S05]  /*05d0*/  FADD R17, R16, R17 ;  /* 0x0000001110117221 */ /* 0x008fca0000000000 */
[----:B------:R0:W-:Y:S04]  /*05e0*/  STG.E desc[UR4][R14.64], R17 ;  /* 0x000000110e007986 */ /* 0x0001e8000c101904 */
[----:B------:R-:W3:Y:S04]  /*05f0*/  LDG.E R16, desc[UR4][R4.64] ;  /* 0x0000000404107981 */ /* 0x000ee8000c1e1900 */
[----:B------:R-:W3:Y:S01]  /*0600*/  LDG.E R19, desc[UR4][R10.64] ;  /* 0x000000040a137981 */ /* 0x000ee2000c1e1900 */
[----:B------:R-:W-:-:S05]  /*0610*/  IADD3 R21, PT, PT, R3, 0x5, RZ ;  /* 0x0000000503157810 */ /* 0x000fca0007ffe0ff */
[----:B--2---:R-:W-:-:S04]  /*0620*/  IMAD.WIDE.U32 R12, R21, 0x4, R6 ;  /* 0x00000004150c7825 */ /* 0x004fc800078e0006 */
[----:B---3--:R-:W-:-:S05]  /*0630*/  FADD R19, R16, R19 ;  /* 0x0000001310137221 */ /* 0x008fca0000000000 */
[----:B------:R1:W-:Y:S04]  /*0640*/  STG.E desc[UR4][R10.64], R19 ;  /* 0x000000130a007986 */ /* 0x0003e8000c101904 */
[----:B------:R-:W2:Y:S04]  /*0650*/  LDG.E R16, desc[UR4][R4.64] ;  /* 0x0000000404107981 */ /* 0x000ea8000c1e1900 */
[----:B------:R-:W2:Y:S01]  /*0660*/  LDG.E R21, desc[UR4][R12.64] ;  /* 0x000000040c157981 */ /* 0x000ea2000c1e1900 */
[----:B------:R-:W-:-:S05]  /*0670*/  IADD3 R23, PT, PT, R3, 0x6, RZ ;  /* 0x0000000603177810 */ /* 0x000fca0007ffe0ff */
[----:B0-----:R-:W-:-:S04]  /*0680*/  IMAD.WIDE.U32 R14, R23, 0x4, R6 ;  /* 0x00000004170e7825 */ /* 0x001fc800078e0006 */
[----:B--2---:R-:W-:-:S05]  /*0690*/  FADD R21, R16, R21 ;  /* 0x0000001510157221 */ /* 0x004fca0000000000 */
[----:B------:R0:W-:Y:S04]  /*06a0*/  STG.E desc[UR4][R12.64], R21 ;  /* 0x000000150c007986 */ /* 0x0001e8000c101904 */
[----:B------:R-:W2:Y:S04]  /*06b0*/  LDG.E R16, desc[UR4][R4.64] ;  /* 0x0000000404107981 */ /* 0x000ea8000c1e1900 */
[----:B------:R-:W2:Y:S01]  /*06c0*/  LDG.E R17, desc[UR4][R14.64] ;  /* 0x000000040e117981 */ /* 0x000ea2000c1e1900 */
[----:B------:R-:W-:-:S05]  /*06d0*/  IADD3 R25, PT, PT, R3, 0x7, RZ ;  /* 0x0000000703197810 */ /* 0x000fca0007ffe0ff */
[----:B-1----:R-:W-:-:S04]  /*06e0*/  IMAD.WIDE.U32 R10, R25, 0x4, R6 ;  /* 0x00000004190a7825 */ /* 0x002fc800078e0006 */
[----:B--2---:R-:W-:-:S05]  /*06f0*/  FADD R23, R16, R17 ;  /* 0x0000001110177221 */ /* 0x004fca0000000000 */
[----:B------:R1:W-:Y:S04]  /*0700*/  STG.E desc[UR4][R14.64], R23 ;  /* 0x000000170e007986 */ /* 0x0003e8000c101904 */
[----:B------:R-:W2:Y:S04]  /*0710*/  LDG.E R16, desc[UR4][R4.64] ;  /* 0x0000000404107981 */ /* 0x000ea8000c1e1900 */
[----:B------:R-:W2:Y:S01]  /*0720*/  LDG.E R19, desc[UR4][R10.64] ;  /* 0x000000040a137981 */ /* 0x000ea2000c1e1900 */
[----:B------:R-:W-:-:S05]  /*0730*/  IADD3 R17, PT, PT, R3, 0x8, RZ ;  /* 0x0000000803117810 */ /* 0x000fca0007ffe0ff */
[----:B------:R-:W-:-:S04]  /*0740*/  IMAD.WIDE.U32 R6, R17, 0x4, R6 ;  /* 0x0000000411067825 */ /* 0x000fc800078e0006 */
[----:B--2---:R-:W-:-:S05]  /*0750*/  FADD R19, R16, R19 ;  /* 0x0000001310137221 */ /* 0x004fca0000000000 */
[----:B------:R1:W-:Y:S04]  /*0760*/  STG.E desc[UR4][R10.64], R19 ;  /* 0x000000130a007986 */ /* 0x0003e8000c101904 */
[----:B0-----:R-:W2:Y:S04]  /*0770*/  LDG.E R12, desc[UR4][R4.64] ;  /* 0x00000004040c7981 */ /* 0x001ea8000c1e1900 */
[----:B------:R-:W2:Y:S01]  /*0780*/  LDG.E R13, desc[UR4][R6.64] ;  /* 0x00000004060d7981 */ /* 0x000ea2000c1e1900 */
[----:B------:R-:W-:-:S04]  /*0790*/  IADD3 R8, PT, PT, R8, 0x10, RZ ;  /* 0x0000001008087810 */ /* 0x000fc80007ffe0ff */
[----:B------:R-:W-:Y:S02]  /*07a0*/  ISETP.NE.AND P1, PT, R8, RZ, PT ;  /* 0x000000ff0800720c */ /* 0x000fe40003f25270 */
[----:B------:R-:W-:Y:S01]  /*07b0*/  IADD3 R3, PT, PT, R3, 0x10, RZ ;  /* 0x0000001003037810 */ /* 0x000fe20007ffe0ff */
[----:B--2---:R-:W-:-:S05]  /*07c0*/  FADD R13, R12, R13 ;  /* 0x0000000d0c0d7221 */ /* 0x004fca0000000000 */
[----:B------:R1:W-:Y:S05]  /*07d0*/  STG.E desc[UR4][R6.64], R13 ;  /* 0x0000000d06007986 */ /* 0x0003ea000c101904 */
[----:B------:R-:W-:Y:S05]  /*07e0*/  @P1 BRA `(.L_x_7) ;  /* 0xfffffff800701947 */ /* 0x000fea000383ffff */
.L_x_6:
[----:B------:R-:W-:Y:S05]  /*07f0*/  @!P0 EXIT ;  /* 0x000000000000894d */ /* 0x000fea0003800000 */
[----:B------:R-:W-:Y:S02]  /*0800*/  ISETP.GE.U32.AND P0, PT, R18, 0x8, PT ;  /* 0x000000081200780c */ /* 0x000fe40003f06070 */
[----:B------:R-:W-:-:S04]  /*0810*/  LOP3.LUT R16, R2, 0x7, RZ, 0xc0, !PT ;  /* 0x0000000702107812 */ /* 0x000fc800078ec0ff */
[----:B------:R-:W-:-:S07]  /*0820*/  ISETP.NE.AND P1, PT, R16, RZ, PT ;  /* 0x000000ff1000720c */ /* 0x000fce0003f25270 */
[----:B------:R-:W-:Y:S06]  /*0830*/  @!P0 BRA `(.L_x_8) ;  /* 0x0000000000c88947 */ /* 0x000fec0003800000 */
[----:B-1----:R-:W0:Y:S01]  /*0840*/  LDC.64 R6, c[0x0][0x380] ;  /* 0x0000e000ff067b82 */ /* 0x002e220000000a00 */
[----:B------:R-:W-:Y:S01]  /*0850*/  IMAD R3, R9, R2, R0 ;  /* 0x0000000209037224 */ /* 0x000fe200078e0200 */
[----:B------:R-:W2:Y:S03]  /*0860*/  LDG.E R8, desc[UR4][R4.64] ;  /* 0x0000000404087981 */ /* 0x000ea6000c1e1900 */
[----:B0-----:R-:W-:-:S05]  /*0870*/  IMAD.WIDE.U32 R14, R3, 0x4, R6 ;  /* 0x00000004030e7825 */ /* 0x001fca00078e0006 */
[----:B------:R-:W2:Y:S01]  /*0880*/  LDG.E R11, desc[UR4][R14.64] ;  /* 0x000000040e0b7981 */ /* 0x000ea2000c1e1900 */
[----:B------:R-:W-:Y:S01]  /*0890*/  IADD3 R13, PT, PT, R3, 0x1, RZ ;  /* 0x00000001030d7810 */ /* 0x000fe20007ffe0ff */
[----:B--2---:R-:W-:-:S04]  /*08a0*/  FADD R17, R8, R11 ;  /* 0x0000000b08117221 */ /* 0x004fc80000000000 */
[----:B------:R-:W-:Y:S01]  /*08b0*/  IMAD.WIDE.U32 R10, R13, 0x4, R6 ;  /* 0x000000040d0a7825 */ /* 0x000fe200078e0006 */
[----:B------:R0:W-:Y:S04]  /*08c0*/  STG.E desc[UR4][R14.64], R17 ;  /* 0x000000110e007986 */ /* 0x0001e8000c101904 */
[----:B------:R-:W2:Y:S04]  /*08d0*/  LDG.E R8, desc[UR4][R4.64] ;  /* 0x0000000404087981 */ /* 0x000ea8000c1e1900 */
[----:B------:R-:W2:Y:S01]  /*08e0*/  LDG.E R13, desc[UR4][R10.64] ;  /* 0x000000040a0d7981 */ /* 0x000ea2000c1e1900 */
[----:B------:R-:W-:Y:S01]  /*08f0*/  IADD3 R21, PT, PT, R3, 0x2, RZ ;  /* 0x0000000203157810 */ /* 0x000fe20007ffe0ff */
[----:B--2---:R-:W-:-:S04]  /*0900*/  FADD R19, R8, R13 ;  /* 0x0000000d08137221 */ /* 0x004fc80000000000 */
[----:B------:R-:W-:Y:S01]  /*0910*/  IMAD.WIDE.U32 R12, R21, 0x4, R6 ;  /* 0x00000004150c7825 */ /* 0x000fe200078e0006 */
        /* <DEDUP_REMOVED lines=31> */
[----:B------:R-:W2:Y:S04]  /*0b10*/  LDG.E R3, desc[UR4][R4.64] ;  /* 0x0000000404037981 */ /* 0x000ea8000c1e1900 */
[----:B------:R-:W2:Y:S01]  /*0b20*/  LDG.E R8, desc[UR4][R6.64] ;  /* 0x0000000406087981 */ /* 0x000ea2000c1e1900 */
[----:B------:R-:W-:Y:S01]  /*0b30*/  IADD3 R0, PT, PT, R0, 0x8, RZ ;  /* 0x0000000800007810 */ /* 0x000fe20007ffe0ff */
[----:B--2---:R-:W-:-:S05]  /*0b40*/  FADD R3, R3, R8 ;  /* 0x0000000803037221 */ /* 0x004fca0000000000 */
[----:B------:R0:W-:Y:S02]  /*0b50*/  STG.E desc[UR4][R6.64], R3 ;  /* 0x0000000306007986 */ /* 0x0001e4000c101904 */
.L_x_8:
[----:B------:R-:W-:Y:S05]  /*0b60*/  @!P1 EXIT ;  /* 0x000000000000994d */ /* 0x000fea0003800000 */
[----:B------:R-:W-:Y:S02]  /*0b70*/  ISETP.GE.U32.AND P0, PT, R16, 0x4, PT ;  /* 0x000000041000780c */ /* 0x000fe40003f06070 */
[----:B0-----:R-:W-:-:S04]  /*0b80*/  LOP3.LUT R3, R2, 0x3, RZ, 0xc0, !PT ;  /* 0x0000000302037812 */ /* 0x001fc800078ec0ff */
        /* <DEDUP_REMOVED lines=17> */
[----:B------:R-:W3:Y:S04]  /*0ca0*/  LDG.E R8, desc[UR4][R4.64] ;  /* 0x0000000404087981 */ /* 0x000ee8000c1e1900 */
[----:B------:R-:W3:Y:S01]  /*0cb0*/  LDG.E R21, desc[UR4][R12.64] ;  /* 0x000000040c157981 */ /* 0x000ee2000c1e1900 */
[----:B------:R-:W-:-:S05]  /*0cc0*/  IADD3 R23, PT, PT, R23, 0x3, RZ ;  /* 0x0000000317177810 */ /* 0x000fca0007ffe0ff */
[----:B------:R-:W-:-:S04]  /*0cd0*/  IMAD.WIDE.U32 R6, R23, 0x4, R6 ;  /* 0x0000000417067825 */ /* 0x000fc800078e0006 */
[----:B---3--:R-:W-:-:S05]  /*0ce0*/  FADD R21, R8, R21 ;  /* 0x0000001508157221 */ /* 0x008fca0000000000 */
[----:B------:R2:W-:Y:S04]  /*0cf0*/  STG.E desc[UR4][R12.64], R21 ;  /* 0x000000150c007986 */ /* 0x0005e8000c101904 */
[----:B------:R-:W3:Y:S04]  /*0d00*/  LDG.E R8, desc[UR4][R4.64] ;  /* 0x0000000404087981 */ /* 0x000ee8000c1e1900 */
[----:B0-----:R-:W3:Y:S01]  /*0d10*/  LDG.E R15, desc[UR4][R6.64] ;  /* 0x00000004060f7981 */ /* 0x001ee2000c1e1900 */
[----:B------:R-:W-:Y:S01]  /*0d20*/  IADD3 R0, PT, PT, R0, 0x4, RZ ;  /* 0x0000000400007810 */ /* 0x000fe20007ffe0ff */
[----:B---3--:R-:W-:-:S05]  /*0d30*/  FADD R15, R8, R15 ;  /* 0x0000000f080f7221 */ /* 0x008fca0000000000 */
[----:B------:R2:W-:Y:S02]  /*0d40*/  STG.E desc[UR4][R6.64], R15 ;  /* 0x0000000f06007986 */ /* 0x0005e4000c101904 */
.L_x_9:
[----:B------:R-:W-:Y:S05]  /*0d50*/  @!P1 EXIT ;  /* 0x000000000000994d */ /* 0x000fea0003800000 */
[----:B-12---:R-:W0:Y:S01]  /*0d60*/  LDC.64 R6, c[0x0][0x380] ;  /* 0x0000e000ff067b82 */ /* 0x006e220000000a00 */
[----:B------:R-:W-:Y:S01]  /*0d70*/  IMAD R9, R9, R2, R0 ;  /* 0x0000000209097224 */ /* 0x000fe200078e0200 */
[----:B------:R-:W-:-:S07]  /*0d80*/  IADD3 R0, PT, PT, -R3, RZ, RZ ;  /* 0x000000ff03007210 */ /* 0x000fce0007ffe1ff */
.L_x_10:
[C---:B01----:R-:W-:Y:S01]  /*0d90*/  IMAD.WIDE.U32 R2, R9.reuse, 0x4, R6 ;  /* 0x0000000409027825 */ /* 0x043fe200078e0006 */
[----:B------:R-:W2:Y:S04]  /*0da0*/  LDG.E R8, desc[UR4][R4.64] ;  /* 0x0000000404087981 */ /* 0x000ea8000c1e1900 */
[----:B------:R-:W2:Y:S01]  /*0db0*/  LDG.E R11, desc[UR4][R2.64] ;  /* 0x00000004020b7981 */ /* 0x000ea2000c1e1900 */
[----:B------:R-:W-:Y:S02]  /*0dc0*/  IADD3 R0, PT, PT, R0, 0x1, RZ ;  /* 0x0000000100007810 */ /* 0x000fe40007ffe0ff */
[----:B------:R-:W-:Y:S02]  /*0dd0*/  IADD3 R9, PT, PT, R9, 0x1, RZ ;  /* 0x0000000109097810 */ /* 0x000fe40007ffe0ff */
[----:B------:R-:W-:Y:S01]  /*0de0*/  ISETP.NE.AND P0, PT, R0, RZ, PT ;  /* 0x000000ff0000720c */ /* 0x000fe20003f05270 */
[----:B--2---:R-:W-:-:S05]  /*0df0*/  FADD R11, R8, R11 ;  /* 0x0000000b080b7221 */ /* 0x004fca0000000000 */
[----:B------:R1:W-:Y:S07]  /*0e00*/  STG.E desc[UR4][R2.64], R11 ;  /* 0x0000000b02007986 */ /* 0x0003ee000c101904 */
[----:B------:R-:W-:Y:S05]  /*0e10*/  @P0 BRA `(.L_x_10) ;  /* 0xfffffffc00dc0947 */ /* 0x000fea000383ffff */
[----:B------:R-:W-:Y:S05]  /*0e20*/  EXIT ;  /* 0x000000000000794d */ /* 0x000fea0003800000 */
.L_x_11:
        /* <DEDUP_REMOVED lines=13> */
.L_x_13:


//--------------------- .nv.shared.reserved.0     --------------------------
	.section	.nv.shared.reserved.0,"aw",@nobits
	.weak		__nv_reservedSMEM_offset_0_alias
	.size		__nv_reservedSMEM_offset_0_alias, 0, 64
	.other		__nv_reservedSMEM_offset_0_alias,@"STO_CUDA_RESERVED_SHARED STV_DEFAULT"
__nv_reservedSMEM_offset_0_alias:
	.zero		0
	.zero		64


//--------------------- .nv.constant0._Z13atomicsKernelPfPKfjj --------------------------
	.section	.nv.constant0._Z13atomicsKernelPfPKfjj,"a",@progbits
	.sectionflags	@""
	.align	4
.nv.constant0._Z13atomicsKernelPfPKfjj:
	.zero		920


//--------------------- .nv.constant0._Z11naiveKernelPfPKfjj --------------------------
	.section	.nv.constant0._Z11naiveKernelPfPKfjj,"a",@progbits
	.sectionflags	@""
	.align	4
.nv.constant0._Z11naiveKernelPfPKfjj:
	.zero		920


//--------------------- SYMBOLS --------------------------

	.type		.nv.reservedSmem.offset0,@object
	.size		.nv.reservedSmem.offset0,0x4
